//
// Generated by NVIDIA NVVM Compiler
//
// Compiler Build ID: CL-36424714
// Cuda compilation tools, release 13.0, V13.0.88
// Based on NVVM 20.0.0
//

.version 9.0
.target sm_100
.address_size 64

	// .globl	_ZN3cub18CUB_300001_SM_10006detail11EmptyKernelIvEEvv
.global .align 1 .b8 _ZN34_INTERNAL_595a8e5f_4_k_cu_72ea63c54cuda3std3__45__cpo5beginE[1];
.global .align 1 .b8 _ZN34_INTERNAL_595a8e5f_4_k_cu_72ea63c54cuda3std3__45__cpo3endE[1];
.global .align 1 .b8 _ZN34_INTERNAL_595a8e5f_4_k_cu_72ea63c54cuda3std3__45__cpo6cbeginE[1];
.global .align 1 .b8 _ZN34_INTERNAL_595a8e5f_4_k_cu_72ea63c54cuda3std3__45__cpo4cendE[1];
.global .align 1 .b8 _ZN34_INTERNAL_595a8e5f_4_k_cu_72ea63c54cuda3std3__45__cpo6rbeginE[1];
.global .align 1 .b8 _ZN34_INTERNAL_595a8e5f_4_k_cu_72ea63c54cuda3std3__45__cpo4rendE[1];
.global .align 1 .b8 _ZN34_INTERNAL_595a8e5f_4_k_cu_72ea63c54cuda3std3__45__cpo7crbeginE[1];
.global .align 1 .b8 _ZN34_INTERNAL_595a8e5f_4_k_cu_72ea63c54cuda3std3__45__cpo5crendE[1];
.global .align 1 .b8 _ZN34_INTERNAL_595a8e5f_4_k_cu_72ea63c54cuda3std3__436_GLOBAL__N__595a8e5f_4_k_cu_72ea63c56ignoreE[1];
.global .align 1 .b8 _ZN34_INTERNAL_595a8e5f_4_k_cu_72ea63c54cuda3std3__419piecewise_constructE[1];
.global .align 1 .b8 _ZN34_INTERNAL_595a8e5f_4_k_cu_72ea63c54cuda3std3__48in_placeE[1];
.global .align 1 .b8 _ZN34_INTERNAL_595a8e5f_4_k_cu_72ea63c54cuda3std3__420unreachable_sentinelE[1];
.global .align 1 .b8 _ZN34_INTERNAL_595a8e5f_4_k_cu_72ea63c54cuda3std3__47nulloptE[1];
.global .align 1 .b8 _ZN34_INTERNAL_595a8e5f_4_k_cu_72ea63c54cuda3std3__48unexpectE[1];
.global .align 1 .b8 _ZN34_INTERNAL_595a8e5f_4_k_cu_72ea63c54cuda3std6ranges3__45__cpo4swapE[1];
.global .align 1 .b8 _ZN34_INTERNAL_595a8e5f_4_k_cu_72ea63c54cuda3std6ranges3__45__cpo9iter_moveE[1];
.global .align 1 .b8 _ZN34_INTERNAL_595a8e5f_4_k_cu_72ea63c54cuda3std6ranges3__45__cpo5beginE[1];
.global .align 1 .b8 _ZN34_INTERNAL_595a8e5f_4_k_cu_72ea63c54cuda3std6ranges3__45__cpo3endE[1];
.global .align 1 .b8 _ZN34_INTERNAL_595a8e5f_4_k_cu_72ea63c54cuda3std6ranges3__45__cpo6cbeginE[1];
.global .align 1 .b8 _ZN34_INTERNAL_595a8e5f_4_k_cu_72ea63c54cuda3std6ranges3__45__cpo4cendE[1];
.global .align 1 .b8 _ZN34_INTERNAL_595a8e5f_4_k_cu_72ea63c54cuda3std6ranges3__45__cpo7advanceE[1];
.global .align 1 .b8 _ZN34_INTERNAL_595a8e5f_4_k_cu_72ea63c54cuda3std6ranges3__45__cpo9iter_swapE[1];
.global .align 1 .b8 _ZN34_INTERNAL_595a8e5f_4_k_cu_72ea63c54cuda3std6ranges3__45__cpo4nextE[1];
.global .align 1 .b8 _ZN34_INTERNAL_595a8e5f_4_k_cu_72ea63c54cuda3std6ranges3__45__cpo4prevE[1];
.global .align 1 .b8 _ZN34_INTERNAL_595a8e5f_4_k_cu_72ea63c54cuda3std6ranges3__45__cpo4dataE[1];
.global .align 1 .b8 _ZN34_INTERNAL_595a8e5f_4_k_cu_72ea63c54cuda3std6ranges3__45__cpo5cdataE[1];
.global .align 1 .b8 _ZN34_INTERNAL_595a8e5f_4_k_cu_72ea63c54cuda3std6ranges3__45__cpo4sizeE[1];
.global .align 1 .b8 _ZN34_INTERNAL_595a8e5f_4_k_cu_72ea63c54cuda3std6ranges3__45__cpo5ssizeE[1];
.global .align 1 .b8 _ZN34_INTERNAL_595a8e5f_4_k_cu_72ea63c54cuda3std6ranges3__45__cpo8distanceE[1];
.global .align 1 .b8 _ZN34_INTERNAL_595a8e5f_4_k_cu_72ea63c56thrust24THRUST_300001_SM_1000_NS8cuda_cub3parE[1];
.global .align 1 .b8 _ZN34_INTERNAL_595a8e5f_4_k_cu_72ea63c56thrust24THRUST_300001_SM_1000_NS8cuda_cub10par_nosyncE[1];
.global .align 1 .b8 _ZN34_INTERNAL_595a8e5f_4_k_cu_72ea63c56thrust24THRUST_300001_SM_1000_NS6system6detail10sequential3seqE[1];
.global .align 1 .b8 _ZN34_INTERNAL_595a8e5f_4_k_cu_72ea63c56thrust24THRUST_300001_SM_1000_NS12placeholders2_1E[1];
.global .align 1 .b8 _ZN34_INTERNAL_595a8e5f_4_k_cu_72ea63c56thrust24THRUST_300001_SM_1000_NS12placeholders2_2E[1];
.global .align 1 .b8 _ZN34_INTERNAL_595a8e5f_4_k_cu_72ea63c56thrust24THRUST_300001_SM_1000_NS12placeholders2_3E[1];
.global .align 1 .b8 _ZN34_INTERNAL_595a8e5f_4_k_cu_72ea63c56thrust24THRUST_300001_SM_1000_NS12placeholders2_4E[1];
.global .align 1 .b8 _ZN34_INTERNAL_595a8e5f_4_k_cu_72ea63c56thrust24THRUST_300001_SM_1000_NS12placeholders2_5E[1];
.global .align 1 .b8 _ZN34_INTERNAL_595a8e5f_4_k_cu_72ea63c56thrust24THRUST_300001_SM_1000_NS12placeholders2_6E[1];
.global .align 1 .b8 _ZN34_INTERNAL_595a8e5f_4_k_cu_72ea63c56thrust24THRUST_300001_SM_1000_NS12placeholders2_7E[1];
.global .align 1 .b8 _ZN34_INTERNAL_595a8e5f_4_k_cu_72ea63c56thrust24THRUST_300001_SM_1000_NS12placeholders2_8E[1];
.global .align 1 .b8 _ZN34_INTERNAL_595a8e5f_4_k_cu_72ea63c56thrust24THRUST_300001_SM_1000_NS12placeholders2_9E[1];
.global .align 1 .b8 _ZN34_INTERNAL_595a8e5f_4_k_cu_72ea63c56thrust24THRUST_300001_SM_1000_NS12placeholders3_10E[1];
.global .align 1 .b8 _ZN34_INTERNAL_595a8e5f_4_k_cu_72ea63c56thrust24THRUST_300001_SM_1000_NS3seqE[1];

.visible .entry _ZN3cub18CUB_300001_SM_10006detail11EmptyKernelIvEEvv()
{


	ret;

}
	// .globl	_ZN3cub18CUB_300001_SM_10006detail9transform16transform_kernelINS2_10policy_hubILb1EN4cuda3std3__45tupleIJN6thrust24THRUST_300001_SM_1000_NS10device_ptrIfEEEEEE10policy1000EiN6cuBERT12tanh_functorESC_JPfEEEvT0_iT1_T2_DpNS2_10kernel_argIT3_EE
.visible .entry _ZN3cub18CUB_300001_SM_10006detail9transform16transform_kernelINS2_10policy_hubILb1EN4cuda3std3__45tupleIJN6thrust24THRUST_300001_SM_1000_NS10device_ptrIfEEEEEE10policy1000EiN6cuBERT12tanh_functorESC_JPfEEEvT0_iT1_T2_DpNS2_10kernel_argIT3_EE(
	.param .u32 _ZN3cub18CUB_300001_SM_10006detail9transform16transform_kernelINS2_10policy_hubILb1EN4cuda3std3__45tupleIJN6thrust24THRUST_300001_SM_1000_NS10device_ptrIfEEEEEE10policy1000EiN6cuBERT12tanh_functorESC_JPfEEEvT0_iT1_T2_DpNS2_10kernel_argIT3_EE_param_0,
	.param .u32 _ZN3cub18CUB_300001_SM_10006detail9transform16transform_kernelINS2_10policy_hubILb1EN4cuda3std3__45tupleIJN6thrust24THRUST_300001_SM_1000_NS10device_ptrIfEEEEEE10policy1000EiN6cuBERT12tanh_functorESC_JPfEEEvT0_iT1_T2_DpNS2_10kernel_argIT3_EE_param_1,
	.param .align 1 .b8 _ZN3cub18CUB_300001_SM_10006detail9transform16transform_kernelINS2_10policy_hubILb1EN4cuda3std3__45tupleIJN6thrust24THRUST_300001_SM_1000_NS10device_ptrIfEEEEEE10policy1000EiN6cuBERT12tanh_functorESC_JPfEEEvT0_iT1_T2_DpNS2_10kernel_argIT3_EE_param_2[1],
	.param .align 8 .b8 _ZN3cub18CUB_300001_SM_10006detail9transform16transform_kernelINS2_10policy_hubILb1EN4cuda3std3__45tupleIJN6thrust24THRUST_300001_SM_1000_NS10device_ptrIfEEEEEE10policy1000EiN6cuBERT12tanh_functorESC_JPfEEEvT0_iT1_T2_DpNS2_10kernel_argIT3_EE_param_3[8],
	.param .align 8 .b8 _ZN3cub18CUB_300001_SM_10006detail9transform16transform_kernelINS2_10policy_hubILb1EN4cuda3std3__45tupleIJN6thrust24THRUST_300001_SM_1000_NS10device_ptrIfEEEEEE10policy1000EiN6cuBERT12tanh_functorESC_JPfEEEvT0_iT1_T2_DpNS2_10kernel_argIT3_EE_param_4[16]
)
.maxntid 128
{
	.reg .pred 	%p<53>;
	.reg .b32 	%r<57>;
	.reg .b32 	%f<225>;
	.reg .b64 	%rd<50>;

	ld.param.u32 	%r35, [_ZN3cub18CUB_300001_SM_10006detail9transform16transform_kernelINS2_10policy_hubILb1EN4cuda3std3__45tupleIJN6thrust24THRUST_300001_SM_1000_NS10device_ptrIfEEEEEE10policy1000EiN6cuBERT12tanh_functorESC_JPfEEEvT0_iT1_T2_DpNS2_10kernel_argIT3_EE_param_0];
	ld.param.u64 	%rd10, [_ZN3cub18CUB_300001_SM_10006detail9transform16transform_kernelINS2_10policy_hubILb1EN4cuda3std3__45tupleIJN6thrust24THRUST_300001_SM_1000_NS10device_ptrIfEEEEEE10policy1000EiN6cuBERT12tanh_functorESC_JPfEEEvT0_iT1_T2_DpNS2_10kernel_argIT3_EE_param_4];
	ld.param.u64 	%rd11, [_ZN3cub18CUB_300001_SM_10006detail9transform16transform_kernelINS2_10policy_hubILb1EN4cuda3std3__45tupleIJN6thrust24THRUST_300001_SM_1000_NS10device_ptrIfEEEEEE10policy1000EiN6cuBERT12tanh_functorESC_JPfEEEvT0_iT1_T2_DpNS2_10kernel_argIT3_EE_param_3];
	ld.param.u32 	%r34, [_ZN3cub18CUB_300001_SM_10006detail9transform16transform_kernelINS2_10policy_hubILb1EN4cuda3std3__45tupleIJN6thrust24THRUST_300001_SM_1000_NS10device_ptrIfEEEEEE10policy1000EiN6cuBERT12tanh_functorESC_JPfEEEvT0_iT1_T2_DpNS2_10kernel_argIT3_EE_param_1];
	cvta.to.global.u64 	%rd1, %rd11;
	cvta.to.global.u64 	%rd2, %rd10;
	shl.b32 	%r1, %r34, 7;
	mov.u32 	%r36, %ctaid.x;
	mul.lo.s32 	%r2, %r1, %r36;
	sub.s32 	%r3, %r35, %r2;
	min.s32 	%r4, %r1, %r3;
	shl.b32 	%r5, %r4, 2;
	mov.u32 	%r6, %tid.x;
	shl.b32 	%r49, %r6, 7;
	setp.ge.s32 	%p1, %r49, %r5;
	@%p1 bra 	$L__BB1_3;
	mul.wide.u32 	%rd12, %r6, 128;
	add.s64 	%rd13, %rd2, %rd12;
	mul.wide.s32 	%rd14, %r2, 4;
	add.s64 	%rd49, %rd13, %rd14;
$L__BB1_2:
	.pragma "nounroll";
	// begin inline asm
	prefetch.global.L2 [%rd49];
	// end inline asm
	add.s32 	%r49, %r49, 16384;
	add.s64 	%rd49, %rd49, 16384;
	setp.lt.s32 	%p2, %r49, %r5;
	@%p2 bra 	$L__BB1_2;
$L__BB1_3:
	mul.wide.s32 	%rd16, %r2, 4;
	add.s64 	%rd6, %rd2, %rd16;
	add.s64 	%rd7, %rd1, %rd16;
	setp.gt.s32 	%p3, %r1, %r3;
	@%p3 bra 	$L__BB1_13;
	setp.lt.s32 	%p4, %r34, 1;
	@%p4 bra 	$L__BB1_35;
	and.b32  	%r10, %r34, 3;
	setp.lt.u32 	%p5, %r34, 4;
	mov.b32 	%r55, 0;
	@%p5 bra 	$L__BB1_8;
	and.b32  	%r55, %r34, 2147483644;
	neg.s32 	%r51, %r55;
	add.s64 	%rd18, %rd16, 1024;
	add.s64 	%rd8, %rd2, %rd18;
	add.s64 	%rd9, %rd1, %rd18;
	mov.u32 	%r50, %r6;
$L__BB1_7:
	.pragma "nounroll";
	mul.wide.s32 	%rd19, %r50, 4;
	add.s64 	%rd20, %rd8, %rd19;
	add.s64 	%rd21, %rd9, %rd19;
	ld.global.f32 	%f1, [%rd20+-1024];
	abs.f32 	%f2, %f1;
	mul.f32 	%f3, %f2, 0f4038AA3B;
	ex2.approx.ftz.f32 	%f4, %f3;
	add.f32 	%f5, %f4, 0f3F800000;
	rcp.approx.ftz.f32 	%f6, %f5;
	fma.rn.f32 	%f7, %f6, 0fC0000000, 0f3F800000;
	setp.ge.f32 	%p6, %f2, 0f41102CB4;
	selp.f32 	%f8, 0f3F800000, %f7, %p6;
	copysign.f32 	%f9, %f1, %f8;
	mul.f32 	%f10, %f1, %f1;
	fma.rn.f32 	%f11, %f10, 0f3C80F082, 0fBD563CAE;
	fma.rn.f32 	%f12, %f11, %f10, 0f3E085941;
	fma.rn.f32 	%f13, %f12, %f10, 0fBEAAA9ED;
	fma.rn.f32 	%f14, %f13, %f10, 0f00000000;
	fma.rn.f32 	%f15, %f14, %f1, %f1;
	setp.ge.f32 	%p7, %f2, 0f3F19999A;
	selp.f32 	%f16, %f9, %f15, %p7;
	st.global.f32 	[%rd21+-1024], %f16;
	ld.global.f32 	%f17, [%rd20+-512];
	abs.f32 	%f18, %f17;
	mul.f32 	%f19, %f18, 0f4038AA3B;
	ex2.approx.ftz.f32 	%f20, %f19;
	add.f32 	%f21, %f20, 0f3F800000;
	rcp.approx.ftz.f32 	%f22, %f21;
	fma.rn.f32 	%f23, %f22, 0fC0000000, 0f3F800000;
	setp.ge.f32 	%p8, %f18, 0f41102CB4;
	selp.f32 	%f24, 0f3F800000, %f23, %p8;
	copysign.f32 	%f25, %f17, %f24;
	mul.f32 	%f26, %f17, %f17;
	fma.rn.f32 	%f27, %f26, 0f3C80F082, 0fBD563CAE;
	fma.rn.f32 	%f28, %f27, %f26, 0f3E085941;
	fma.rn.f32 	%f29, %f28, %f26, 0fBEAAA9ED;
	fma.rn.f32 	%f30, %f29, %f26, 0f00000000;
	fma.rn.f32 	%f31, %f30, %f17, %f17;
	setp.ge.f32 	%p9, %f18, 0f3F19999A;
	selp.f32 	%f32, %f25, %f31, %p9;
	st.global.f32 	[%rd21+-512], %f32;
	ld.global.f32 	%f33, [%rd20];
	abs.f32 	%f34, %f33;
	mul.f32 	%f35, %f34, 0f4038AA3B;
	ex2.approx.ftz.f32 	%f36, %f35;
	add.f32 	%f37, %f36, 0f3F800000;
	rcp.approx.ftz.f32 	%f38, %f37;
	fma.rn.f32 	%f39, %f38, 0fC0000000, 0f3F800000;
	setp.ge.f32 	%p10, %f34, 0f41102CB4;
	selp.f32 	%f40, 0f3F800000, %f39, %p10;
	copysign.f32 	%f41, %f33, %f40;
	mul.f32 	%f42, %f33, %f33;
	fma.rn.f32 	%f43, %f42, 0f3C80F082, 0fBD563CAE;
	fma.rn.f32 	%f44, %f43, %f42, 0f3E085941;
	fma.rn.f32 	%f45, %f44, %f42, 0fBEAAA9ED;
	fma.rn.f32 	%f46, %f45, %f42, 0f00000000;
	fma.rn.f32 	%f47, %f46, %f33, %f33;
	setp.ge.f32 	%p11, %f34, 0f3F19999A;
	selp.f32 	%f48, %f41, %f47, %p11;
	st.global.f32 	[%rd21], %f48;
	ld.global.f32 	%f49, [%rd20+512];
	abs.f32 	%f50, %f49;
	mul.f32 	%f51, %f50, 0f4038AA3B;
	ex2.approx.ftz.f32 	%f52, %f51;
	add.f32 	%f53, %f52, 0f3F800000;
	rcp.approx.ftz.f32 	%f54, %f53;
	fma.rn.f32 	%f55, %f54, 0fC0000000, 0f3F800000;
	setp.ge.f32 	%p12, %f50, 0f41102CB4;
	selp.f32 	%f56, 0f3F800000, %f55, %p12;
	copysign.f32 	%f57, %f49, %f56;
	mul.f32 	%f58, %f49, %f49;
	fma.rn.f32 	%f59, %f58, 0f3C80F082, 0fBD563CAE;
	fma.rn.f32 	%f60, %f59, %f58, 0f3E085941;
	fma.rn.f32 	%f61, %f60, %f58, 0fBEAAA9ED;
	fma.rn.f32 	%f62, %f61, %f58, 0f00000000;
	fma.rn.f32 	%f63, %f62, %f49, %f49;
	setp.ge.f32 	%p13, %f50, 0f3F19999A;
	selp.f32 	%f64, %f57, %f63, %p13;
	st.global.f32 	[%rd21+512], %f64;
	add.s32 	%r51, %r51, 4;
	add.s32 	%r50, %r50, 512;
	setp.eq.s32 	%p14, %r51, 0;
	@%p14 bra 	$L__BB1_8;
	bra.uni 	$L__BB1_7;
$L__BB1_8:
	setp.eq.s32 	%p15, %r10, 0;
	@%p15 bra 	$L__BB1_35;
	setp.eq.s32 	%p16, %r10, 1;
	@%p16 bra 	$L__BB1_11;
	shl.b32 	%r38, %r55, 7;
	add.s32 	%r39, %r38, %r6;
	mul.wide.s32 	%rd22, %r39, 4;
	add.s64 	%rd23, %rd6, %rd22;
	ld.global.f32 	%f65, [%rd23];
	abs.f32 	%f66, %f65;
	mul.f32 	%f67, %f66, 0f4038AA3B;
	ex2.approx.ftz.f32 	%f68, %f67;
	add.f32 	%f69, %f68, 0f3F800000;
	rcp.approx.ftz.f32 	%f70, %f69;
	fma.rn.f32 	%f71, %f70, 0fC0000000, 0f3F800000;
	setp.ge.f32 	%p17, %f66, 0f41102CB4;
	selp.f32 	%f72, 0f3F800000, %f71, %p17;
	copysign.f32 	%f73, %f65, %f72;
	mul.f32 	%f74, %f65, %f65;
	fma.rn.f32 	%f75, %f74, 0f3C80F082, 0fBD563CAE;
	fma.rn.f32 	%f76, %f75, %f74, 0f3E085941;
	fma.rn.f32 	%f77, %f76, %f74, 0fBEAAA9ED;
	fma.rn.f32 	%f78, %f77, %f74, 0f00000000;
	fma.rn.f32 	%f79, %f78, %f65, %f65;
	setp.ge.f32 	%p18, %f66, 0f3F19999A;
	selp.f32 	%f80, %f73, %f79, %p18;
	add.s64 	%rd24, %rd7, %rd22;
	st.global.f32 	[%rd24], %f80;
	ld.global.f32 	%f81, [%rd23+512];
	abs.f32 	%f82, %f81;
	mul.f32 	%f83, %f82, 0f4038AA3B;
	ex2.approx.ftz.f32 	%f84, %f83;
	add.f32 	%f85, %f84, 0f3F800000;
	rcp.approx.ftz.f32 	%f86, %f85;
	fma.rn.f32 	%f87, %f86, 0fC0000000, 0f3F800000;
	setp.ge.f32 	%p19, %f82, 0f41102CB4;
	selp.f32 	%f88, 0f3F800000, %f87, %p19;
	copysign.f32 	%f89, %f81, %f88;
	mul.f32 	%f90, %f81, %f81;
	fma.rn.f32 	%f91, %f90, 0f3C80F082, 0fBD563CAE;
	fma.rn.f32 	%f92, %f91, %f90, 0f3E085941;
	fma.rn.f32 	%f93, %f92, %f90, 0fBEAAA9ED;
	fma.rn.f32 	%f94, %f93, %f90, 0f00000000;
	fma.rn.f32 	%f95, %f94, %f81, %f81;
	setp.ge.f32 	%p20, %f82, 0f3F19999A;
	selp.f32 	%f96, %f89, %f95, %p20;
	st.global.f32 	[%rd24+512], %f96;
	add.s32 	%r55, %r55, 2;
$L__BB1_11:
	and.b32  	%r40, %r34, 1;
	setp.eq.b32 	%p21, %r40, 1;
	not.pred 	%p22, %p21;
	@%p22 bra 	$L__BB1_35;
	shl.b32 	%r41, %r55, 7;
	add.s32 	%r42, %r41, %r6;
	mul.wide.s32 	%rd25, %r42, 4;
	add.s64 	%rd26, %rd6, %rd25;
	ld.global.f32 	%f97, [%rd26];
	abs.f32 	%f98, %f97;
	mul.f32 	%f99, %f98, 0f4038AA3B;
	ex2.approx.ftz.f32 	%f100, %f99;
	add.f32 	%f101, %f100, 0f3F800000;
	rcp.approx.ftz.f32 	%f102, %f101;
	fma.rn.f32 	%f103, %f102, 0fC0000000, 0f3F800000;
	setp.ge.f32 	%p23, %f98, 0f41102CB4;
	selp.f32 	%f104, 0f3F800000, %f103, %p23;
	copysign.f32 	%f105, %f97, %f104;
	mul.f32 	%f106, %f97, %f97;
	fma.rn.f32 	%f107, %f106, 0f3C80F082, 0fBD563CAE;
	fma.rn.f32 	%f108, %f107, %f106, 0f3E085941;
	fma.rn.f32 	%f109, %f108, %f106, 0fBEAAA9ED;
	fma.rn.f32 	%f110, %f109, %f106, 0f00000000;
	fma.rn.f32 	%f111, %f110, %f97, %f97;
	setp.ge.f32 	%p24, %f98, 0f3F19999A;
	selp.f32 	%f112, %f105, %f111, %p24;
	add.s64 	%rd27, %rd7, %rd25;
	st.global.f32 	[%rd27], %f112;
	bra.uni 	$L__BB1_35;
$L__BB1_13:
	setp.lt.s32 	%p25, %r34, 1;
	@%p25 bra 	$L__BB1_35;
	and.b32  	%r13, %r34, 3;
	setp.lt.u32 	%p26, %r34, 4;
	mov.b32 	%r53, 0;
	@%p26 bra 	$L__BB1_25;
	and.b32  	%r53, %r34, 2147483644;
	mov.b32 	%r52, 0;
$L__BB1_16:
	.pragma "nounroll";
	shl.b32 	%r45, %r52, 7;
	add.s32 	%r20, %r45, %r6;
	setp.ge.s32 	%p27, %r20, %r4;
	@%p27 bra 	$L__BB1_18;
	mul.wide.s32 	%rd28, %r20, 4;
	add.s64 	%rd29, %rd6, %rd28;
	ld.global.f32 	%f113, [%rd29];
	abs.f32 	%f114, %f113;
	mul.f32 	%f115, %f114, 0f4038AA3B;
	ex2.approx.ftz.f32 	%f116, %f115;
	add.f32 	%f117, %f116, 0f3F800000;
	rcp.approx.ftz.f32 	%f118, %f117;
	fma.rn.f32 	%f119, %f118, 0fC0000000, 0f3F800000;
	setp.ge.f32 	%p28, %f114, 0f41102CB4;
	selp.f32 	%f120, 0f3F800000, %f119, %p28;
	copysign.f32 	%f121, %f113, %f120;
	mul.f32 	%f122, %f113, %f113;
	fma.rn.f32 	%f123, %f122, 0f3C80F082, 0fBD563CAE;
	fma.rn.f32 	%f124, %f123, %f122, 0f3E085941;
	fma.rn.f32 	%f125, %f124, %f122, 0fBEAAA9ED;
	fma.rn.f32 	%f126, %f125, %f122, 0f00000000;
	fma.rn.f32 	%f127, %f126, %f113, %f113;
	setp.ge.f32 	%p29, %f114, 0f3F19999A;
	selp.f32 	%f128, %f121, %f127, %p29;
	add.s64 	%rd30, %rd7, %rd28;
	st.global.f32 	[%rd30], %f128;
$L__BB1_18:
	add.s32 	%r21, %r20, 128;
	setp.ge.s32 	%p30, %r21, %r4;
	@%p30 bra 	$L__BB1_20;
	mul.wide.s32 	%rd31, %r21, 4;
	add.s64 	%rd32, %rd6, %rd31;
	ld.global.f32 	%f129, [%rd32];
	abs.f32 	%f130, %f129;
	mul.f32 	%f131, %f130, 0f4038AA3B;
	ex2.approx.ftz.f32 	%f132, %f131;
	add.f32 	%f133, %f132, 0f3F800000;
	rcp.approx.ftz.f32 	%f134, %f133;
	fma.rn.f32 	%f135, %f134, 0fC0000000, 0f3F800000;
	setp.ge.f32 	%p31, %f130, 0f41102CB4;
	selp.f32 	%f136, 0f3F800000, %f135, %p31;
	copysign.f32 	%f137, %f129, %f136;
	mul.f32 	%f138, %f129, %f129;
	fma.rn.f32 	%f139, %f138, 0f3C80F082, 0fBD563CAE;
	fma.rn.f32 	%f140, %f139, %f138, 0f3E085941;
	fma.rn.f32 	%f141, %f140, %f138, 0fBEAAA9ED;
	fma.rn.f32 	%f142, %f141, %f138, 0f00000000;
	fma.rn.f32 	%f143, %f142, %f129, %f129;
	setp.ge.f32 	%p32, %f130, 0f3F19999A;
	selp.f32 	%f144, %f137, %f143, %p32;
	add.s64 	%rd33, %rd7, %rd31;
	st.global.f32 	[%rd33], %f144;
$L__BB1_20:
	add.s32 	%r22, %r20, 256;
	setp.ge.s32 	%p33, %r22, %r4;
	@%p33 bra 	$L__BB1_22;
	mul.wide.s32 	%rd34, %r22, 4;
	add.s64 	%rd35, %rd6, %rd34;
	ld.global.f32 	%f145, [%rd35];
	abs.f32 	%f146, %f145;
	mul.f32 	%f147, %f146, 0f4038AA3B;
	ex2.approx.ftz.f32 	%f148, %f147;
	add.f32 	%f149, %f148, 0f3F800000;
	rcp.approx.ftz.f32 	%f150, %f149;
	fma.rn.f32 	%f151, %f150, 0fC0000000, 0f3F800000;
	setp.ge.f32 	%p34, %f146, 0f41102CB4;
	selp.f32 	%f152, 0f3F800000, %f151, %p34;
	copysign.f32 	%f153, %f145, %f152;
	mul.f32 	%f154, %f145, %f145;
	fma.rn.f32 	%f155, %f154, 0f3C80F082, 0fBD563CAE;
	fma.rn.f32 	%f156, %f155, %f154, 0f3E085941;
	fma.rn.f32 	%f157, %f156, %f154, 0fBEAAA9ED;
	fma.rn.f32 	%f158, %f157, %f154, 0f00000000;
	fma.rn.f32 	%f159, %f158, %f145, %f145;
	setp.ge.f32 	%p35, %f146, 0f3F19999A;
	selp.f32 	%f160, %f153, %f159, %p35;
	add.s64 	%rd36, %rd7, %rd34;
	st.global.f32 	[%rd36], %f160;
$L__BB1_22:
	add.s32 	%r23, %r20, 384;
	setp.ge.s32 	%p36, %r23, %r4;
	@%p36 bra 	$L__BB1_24;
	mul.wide.s32 	%rd37, %r23, 4;
	add.s64 	%rd38, %rd6, %rd37;
	ld.global.f32 	%f161, [%rd38];
	abs.f32 	%f162, %f161;
	mul.f32 	%f163, %f162, 0f4038AA3B;
	ex2.approx.ftz.f32 	%f164, %f163;
	add.f32 	%f165, %f164, 0f3F800000;
	rcp.approx.ftz.f32 	%f166, %f165;
	fma.rn.f32 	%f167, %f166, 0fC0000000, 0f3F800000;
	setp.ge.f32 	%p37, %f162, 0f41102CB4;
	selp.f32 	%f168, 0f3F800000, %f167, %p37;
	copysign.f32 	%f169, %f161, %f168;
	mul.f32 	%f170, %f161, %f161;
	fma.rn.f32 	%f171, %f170, 0f3C80F082, 0fBD563CAE;
	fma.rn.f32 	%f172, %f171, %f170, 0f3E085941;
	fma.rn.f32 	%f173, %f172, %f170, 0fBEAAA9ED;
	fma.rn.f32 	%f174, %f173, %f170, 0f00000000;
	fma.rn.f32 	%f175, %f174, %f161, %f161;
	setp.ge.f32 	%p38, %f162, 0f3F19999A;
	selp.f32 	%f176, %f169, %f175, %p38;
	add.s64 	%rd39, %rd7, %rd37;
	st.global.f32 	[%rd39], %f176;
$L__BB1_24:
	add.s32 	%r52, %r52, 4;
	setp.ne.s32 	%p39, %r52, %r53;
	@%p39 bra 	$L__BB1_16;
$L__BB1_25:
	setp.eq.s32 	%p40, %r13, 0;
	@%p40 bra 	$L__BB1_35;
	setp.eq.s32 	%p41, %r13, 1;
	@%p41 bra 	$L__BB1_32;
	shl.b32 	%r46, %r53, 7;
	add.s32 	%r26, %r46, %r6;
	setp.ge.s32 	%p42, %r26, %r4;
	@%p42 bra 	$L__BB1_29;
	mul.wide.s32 	%rd40, %r26, 4;
	add.s64 	%rd41, %rd6, %rd40;
	ld.global.f32 	%f177, [%rd41];
	abs.f32 	%f178, %f177;
	mul.f32 	%f179, %f178, 0f4038AA3B;
	ex2.approx.ftz.f32 	%f180, %f179;
	add.f32 	%f181, %f180, 0f3F800000;
	rcp.approx.ftz.f32 	%f182, %f181;
	fma.rn.f32 	%f183, %f182, 0fC0000000, 0f3F800000;
	setp.ge.f32 	%p43, %f178, 0f41102CB4;
	selp.f32 	%f184, 0f3F800000, %f183, %p43;
	copysign.f32 	%f185, %f177, %f184;
	mul.f32 	%f186, %f177, %f177;
	fma.rn.f32 	%f187, %f186, 0f3C80F082, 0fBD563CAE;
	fma.rn.f32 	%f188, %f187, %f186, 0f3E085941;
	fma.rn.f32 	%f189, %f188, %f186, 0fBEAAA9ED;
	fma.rn.f32 	%f190, %f189, %f186, 0f00000000;
	fma.rn.f32 	%f191, %f190, %f177, %f177;
	setp.ge.f32 	%p44, %f178, 0f3F19999A;
	selp.f32 	%f192, %f185, %f191, %p44;
	add.s64 	%rd42, %rd7, %rd40;
	st.global.f32 	[%rd42], %f192;
$L__BB1_29:
	add.s32 	%r27, %r26, 128;
	setp.ge.s32 	%p45, %r27, %r4;
	@%p45 bra 	$L__BB1_31;
	mul.wide.s32 	%rd43, %r27, 4;
	add.s64 	%rd44, %rd6, %rd43;
	ld.global.f32 	%f193, [%rd44];
	abs.f32 	%f194, %f193;
	mul.f32 	%f195, %f194, 0f4038AA3B;
	ex2.approx.ftz.f32 	%f196, %f195;
	add.f32 	%f197, %f196, 0f3F800000;
	rcp.approx.ftz.f32 	%f198, %f197;
	fma.rn.f32 	%f199, %f198, 0fC0000000, 0f3F800000;
	setp.ge.f32 	%p46, %f194, 0f41102CB4;
	selp.f32 	%f200, 0f3F800000, %f199, %p46;
	copysign.f32 	%f201, %f193, %f200;
	mul.f32 	%f202, %f193, %f193;
	fma.rn.f32 	%f203, %f202, 0f3C80F082, 0fBD563CAE;
	fma.rn.f32 	%f204, %f203, %f202, 0f3E085941;
	fma.rn.f32 	%f205, %f204, %f202, 0fBEAAA9ED;
	fma.rn.f32 	%f206, %f205, %f202, 0f00000000;
	fma.rn.f32 	%f207, %f206, %f193, %f193;
	setp.ge.f32 	%p47, %f194, 0f3F19999A;
	selp.f32 	%f208, %f201, %f207, %p47;
	add.s64 	%rd45, %rd7, %rd43;
	st.global.f32 	[%rd45], %f208;
$L__BB1_31:
	add.s32 	%r53, %r53, 2;
$L__BB1_32:
	and.b32  	%r47, %r34, 1;
	setp.eq.b32 	%p48, %r47, 1;
	not.pred 	%p49, %p48;
	@%p49 bra 	$L__BB1_35;
	shl.b32 	%r48, %r53, 7;
	add.s32 	%r30, %r48, %r6;
	setp.ge.s32 	%p50, %r30, %r4;
	@%p50 bra 	$L__BB1_35;
	mul.wide.s32 	%rd46, %r30, 4;
	add.s64 	%rd47, %rd6, %rd46;
	ld.global.f32 	%f209, [%rd47];
	abs.f32 	%f210, %f209;
	mul.f32 	%f211, %f210, 0f4038AA3B;
	ex2.approx.ftz.f32 	%f212, %f211;
	add.f32 	%f213, %f212, 0f3F800000;
	rcp.approx.ftz.f32 	%f214, %f213;
	fma.rn.f32 	%f215, %f214, 0fC0000000, 0f3F800000;
	setp.ge.f32 	%p51, %f210, 0f41102CB4;
	selp.f32 	%f216, 0f3F800000, %f215, %p51;
	copysign.f32 	%f217, %f209, %f216;
	mul.f32 	%f218, %f209, %f209;
	fma.rn.f32 	%f219, %f218, 0f3C80F082, 0fBD563CAE;
	fma.rn.f32 	%f220, %f219, %f218, 0f3E085941;
	fma.rn.f32 	%f221, %f220, %f218, 0fBEAAA9ED;
	fma.rn.f32 	%f222, %f221, %f218, 0f00000000;
	fma.rn.f32 	%f223, %f222, %f209, %f209;
	setp.ge.f32 	%p52, %f210, 0f3F19999A;
	selp.f32 	%f224, %f217, %f223, %p52;
	add.s64 	%rd48, %rd7, %rd46;
	st.global.f32 	[%rd48], %f224;
$L__BB1_35:
	ret;

}
	// .globl	_ZN3cub18CUB_300001_SM_10006detail9transform16transform_kernelINS2_10policy_hubILb1EN4cuda3std3__45tupleIJN6thrust24THRUST_300001_SM_1000_NS10device_ptrIfEEEEEE10policy1000ElN6cuBERT12tanh_functorESC_JPfEEEvT0_iT1_T2_DpNS2_10kernel_argIT3_EE
.visible .entry _ZN3cub18CUB_300001_SM_10006detail9transform16transform_kernelINS2_10policy_hubILb1EN4cuda3std3__45tupleIJN6thrust24THRUST_300001_SM_1000_NS10device_ptrIfEEEEEE10policy1000ElN6cuBERT12tanh_functorESC_JPfEEEvT0_iT1_T2_DpNS2_10kernel_argIT3_EE(
	.param .u64 _ZN3cub18CUB_300001_SM_10006detail9transform16transform_kernelINS2_10policy_hubILb1EN4cuda3std3__45tupleIJN6thrust24THRUST_300001_SM_1000_NS10device_ptrIfEEEEEE10policy1000ElN6cuBERT12tanh_functorESC_JPfEEEvT0_iT1_T2_DpNS2_10kernel_argIT3_EE_param_0,
	.param .u32 _ZN3cub18CUB_300001_SM_10006detail9transform16transform_kernelINS2_10policy_hubILb1EN4cuda3std3__45tupleIJN6thrust24THRUST_300001_SM_1000_NS10device_ptrIfEEEEEE10policy1000ElN6cuBERT12tanh_functorESC_JPfEEEvT0_iT1_T2_DpNS2_10kernel_argIT3_EE_param_1,
	.param .align 1 .b8 _ZN3cub18CUB_300001_SM_10006detail9transform16transform_kernelINS2_10policy_hubILb1EN4cuda3std3__45tupleIJN6thrust24THRUST_300001_SM_1000_NS10device_ptrIfEEEEEE10policy1000ElN6cuBERT12tanh_functorESC_JPfEEEvT0_iT1_T2_DpNS2_10kernel_argIT3_EE_param_2[1],
	.param .align 8 .b8 _ZN3cub18CUB_300001_SM_10006detail9transform16transform_kernelINS2_10policy_hubILb1EN4cuda3std3__45tupleIJN6thrust24THRUST_300001_SM_1000_NS10device_ptrIfEEEEEE10policy1000ElN6cuBERT12tanh_functorESC_JPfEEEvT0_iT1_T2_DpNS2_10kernel_argIT3_EE_param_3[8],
	.param .align 8 .b8 _ZN3cub18CUB_300001_SM_10006detail9transform16transform_kernelINS2_10policy_hubILb1EN4cuda3std3__45tupleIJN6thrust24THRUST_300001_SM_1000_NS10device_ptrIfEEEEEE10policy1000ElN6cuBERT12tanh_functorESC_JPfEEEvT0_iT1_T2_DpNS2_10kernel_argIT3_EE_param_4[16]
)
.maxntid 128
{
	.reg .pred 	%p<53>;
	.reg .b32 	%r<54>;
	.reg .b32 	%f<225>;
	.reg .b64 	%rd<56>;

	ld.param.u64 	%rd11, [_ZN3cub18CUB_300001_SM_10006detail9transform16transform_kernelINS2_10policy_hubILb1EN4cuda3std3__45tupleIJN6thrust24THRUST_300001_SM_1000_NS10device_ptrIfEEEEEE10policy1000ElN6cuBERT12tanh_functorESC_JPfEEEvT0_iT1_T2_DpNS2_10kernel_argIT3_EE_param_0];
	ld.param.u64 	%rd12, [_ZN3cub18CUB_300001_SM_10006detail9transform16transform_kernelINS2_10policy_hubILb1EN4cuda3std3__45tupleIJN6thrust24THRUST_300001_SM_1000_NS10device_ptrIfEEEEEE10policy1000ElN6cuBERT12tanh_functorESC_JPfEEEvT0_iT1_T2_DpNS2_10kernel_argIT3_EE_param_4];
	ld.param.u64 	%rd13, [_ZN3cub18CUB_300001_SM_10006detail9transform16transform_kernelINS2_10policy_hubILb1EN4cuda3std3__45tupleIJN6thrust24THRUST_300001_SM_1000_NS10device_ptrIfEEEEEE10policy1000ElN6cuBERT12tanh_functorESC_JPfEEEvT0_iT1_T2_DpNS2_10kernel_argIT3_EE_param_3];
	ld.param.u32 	%r32, [_ZN3cub18CUB_300001_SM_10006detail9transform16transform_kernelINS2_10policy_hubILb1EN4cuda3std3__45tupleIJN6thrust24THRUST_300001_SM_1000_NS10device_ptrIfEEEEEE10policy1000ElN6cuBERT12tanh_functorESC_JPfEEEvT0_iT1_T2_DpNS2_10kernel_argIT3_EE_param_1];
	cvta.to.global.u64 	%rd1, %rd13;
	cvta.to.global.u64 	%rd2, %rd12;
	shl.b32 	%r1, %r32, 7;
	mov.u32 	%r33, %ctaid.x;
	cvt.u64.u32 	%rd14, %r33;
	cvt.s64.s32 	%rd15, %r1;
	mul.lo.s64 	%rd3, %rd15, %rd14;
	sub.s64 	%rd16, %rd11, %rd3;
	min.s64 	%rd17, %rd16, %rd15;
	cvt.u32.u64 	%r2, %rd17;
	shl.b32 	%r3, %r2, 2;
	mov.u32 	%r4, %tid.x;
	shl.b32 	%r46, %r4, 7;
	setp.ge.s32 	%p1, %r46, %r3;
	@%p1 bra 	$L__BB2_3;
	shl.b64 	%rd18, %rd3, 2;
	add.s64 	%rd19, %rd2, %rd18;
	mul.wide.u32 	%rd20, %r4, 128;
	add.s64 	%rd55, %rd19, %rd20;
$L__BB2_2:
	.pragma "nounroll";
	// begin inline asm
	prefetch.global.L2 [%rd55];
	// end inline asm
	add.s32 	%r46, %r46, 16384;
	add.s64 	%rd55, %rd55, 16384;
	setp.lt.s32 	%p2, %r46, %r3;
	@%p2 bra 	$L__BB2_2;
$L__BB2_3:
	shl.b64 	%rd22, %rd3, 2;
	add.s64 	%rd7, %rd2, %rd22;
	add.s64 	%rd8, %rd1, %rd22;
	setp.eq.s32 	%p3, %r1, %r2;
	@%p3 bra 	$L__BB2_26;
	setp.lt.s32 	%p4, %r32, 1;
	@%p4 bra 	$L__BB2_35;
	and.b32  	%r8, %r32, 3;
	setp.lt.u32 	%p5, %r32, 4;
	mov.b32 	%r52, 0;
	@%p5 bra 	$L__BB2_16;
	and.b32  	%r52, %r32, 2147483644;
	mov.b32 	%r49, 0;
$L__BB2_7:
	.pragma "nounroll";
	shl.b32 	%r36, %r49, 7;
	add.s32 	%r18, %r36, %r4;
	setp.ge.s32 	%p6, %r18, %r2;
	@%p6 bra 	$L__BB2_9;
	mul.wide.s32 	%rd23, %r18, 4;
	add.s64 	%rd24, %rd7, %rd23;
	ld.global.f32 	%f1, [%rd24];
	abs.f32 	%f2, %f1;
	mul.f32 	%f3, %f2, 0f4038AA3B;
	ex2.approx.ftz.f32 	%f4, %f3;
	add.f32 	%f5, %f4, 0f3F800000;
	rcp.approx.ftz.f32 	%f6, %f5;
	fma.rn.f32 	%f7, %f6, 0fC0000000, 0f3F800000;
	setp.ge.f32 	%p7, %f2, 0f41102CB4;
	selp.f32 	%f8, 0f3F800000, %f7, %p7;
	copysign.f32 	%f9, %f1, %f8;
	mul.f32 	%f10, %f1, %f1;
	fma.rn.f32 	%f11, %f10, 0f3C80F082, 0fBD563CAE;
	fma.rn.f32 	%f12, %f11, %f10, 0f3E085941;
	fma.rn.f32 	%f13, %f12, %f10, 0fBEAAA9ED;
	fma.rn.f32 	%f14, %f13, %f10, 0f00000000;
	fma.rn.f32 	%f15, %f14, %f1, %f1;
	setp.ge.f32 	%p8, %f2, 0f3F19999A;
	selp.f32 	%f16, %f9, %f15, %p8;
	add.s64 	%rd25, %rd8, %rd23;
	st.global.f32 	[%rd25], %f16;
$L__BB2_9:
	add.s32 	%r19, %r18, 128;
	setp.ge.s32 	%p9, %r19, %r2;
	@%p9 bra 	$L__BB2_11;
	mul.wide.s32 	%rd26, %r19, 4;
	add.s64 	%rd27, %rd7, %rd26;
	ld.global.f32 	%f17, [%rd27];
	abs.f32 	%f18, %f17;
	mul.f32 	%f19, %f18, 0f4038AA3B;
	ex2.approx.ftz.f32 	%f20, %f19;
	add.f32 	%f21, %f20, 0f3F800000;
	rcp.approx.ftz.f32 	%f22, %f21;
	fma.rn.f32 	%f23, %f22, 0fC0000000, 0f3F800000;
	setp.ge.f32 	%p10, %f18, 0f41102CB4;
	selp.f32 	%f24, 0f3F800000, %f23, %p10;
	copysign.f32 	%f25, %f17, %f24;
	mul.f32 	%f26, %f17, %f17;
	fma.rn.f32 	%f27, %f26, 0f3C80F082, 0fBD563CAE;
	fma.rn.f32 	%f28, %f27, %f26, 0f3E085941;
	fma.rn.f32 	%f29, %f28, %f26, 0fBEAAA9ED;
	fma.rn.f32 	%f30, %f29, %f26, 0f00000000;
	fma.rn.f32 	%f31, %f30, %f17, %f17;
	setp.ge.f32 	%p11, %f18, 0f3F19999A;
	selp.f32 	%f32, %f25, %f31, %p11;
	add.s64 	%rd28, %rd8, %rd26;
	st.global.f32 	[%rd28], %f32;
$L__BB2_11:
	add.s32 	%r20, %r18, 256;
	setp.ge.s32 	%p12, %r20, %r2;
	@%p12 bra 	$L__BB2_13;
	mul.wide.s32 	%rd29, %r20, 4;
	add.s64 	%rd30, %rd7, %rd29;
	ld.global.f32 	%f33, [%rd30];
	abs.f32 	%f34, %f33;
	mul.f32 	%f35, %f34, 0f4038AA3B;
	ex2.approx.ftz.f32 	%f36, %f35;
	add.f32 	%f37, %f36, 0f3F800000;
	rcp.approx.ftz.f32 	%f38, %f37;
	fma.rn.f32 	%f39, %f38, 0fC0000000, 0f3F800000;
	setp.ge.f32 	%p13, %f34, 0f41102CB4;
	selp.f32 	%f40, 0f3F800000, %f39, %p13;
	copysign.f32 	%f41, %f33, %f40;
	mul.f32 	%f42, %f33, %f33;
	fma.rn.f32 	%f43, %f42, 0f3C80F082, 0fBD563CAE;
	fma.rn.f32 	%f44, %f43, %f42, 0f3E085941;
	fma.rn.f32 	%f45, %f44, %f42, 0fBEAAA9ED;
	fma.rn.f32 	%f46, %f45, %f42, 0f00000000;
	fma.rn.f32 	%f47, %f46, %f33, %f33;
	setp.ge.f32 	%p14, %f34, 0f3F19999A;
	selp.f32 	%f48, %f41, %f47, %p14;
	add.s64 	%rd31, %rd8, %rd29;
	st.global.f32 	[%rd31], %f48;
$L__BB2_13:
	add.s32 	%r21, %r18, 384;
	setp.ge.s32 	%p15, %r21, %r2;
	@%p15 bra 	$L__BB2_15;
	mul.wide.s32 	%rd32, %r21, 4;
	add.s64 	%rd33, %rd7, %rd32;
	ld.global.f32 	%f49, [%rd33];
	abs.f32 	%f50, %f49;
	mul.f32 	%f51, %f50, 0f4038AA3B;
	ex2.approx.ftz.f32 	%f52, %f51;
	add.f32 	%f53, %f52, 0f3F800000;
	rcp.approx.ftz.f32 	%f54, %f53;
	fma.rn.f32 	%f55, %f54, 0fC0000000, 0f3F800000;
	setp.ge.f32 	%p16, %f50, 0f41102CB4;
	selp.f32 	%f56, 0f3F800000, %f55, %p16;
	copysign.f32 	%f57, %f49, %f56;
	mul.f32 	%f58, %f49, %f49;
	fma.rn.f32 	%f59, %f58, 0f3C80F082, 0fBD563CAE;
	fma.rn.f32 	%f60, %f59, %f58, 0f3E085941;
	fma.rn.f32 	%f61, %f60, %f58, 0fBEAAA9ED;
	fma.rn.f32 	%f62, %f61, %f58, 0f00000000;
	fma.rn.f32 	%f63, %f62, %f49, %f49;
	setp.ge.f32 	%p17, %f50, 0f3F19999A;
	selp.f32 	%f64, %f57, %f63, %p17;
	add.s64 	%rd34, %rd8, %rd32;
	st.global.f32 	[%rd34], %f64;
$L__BB2_15:
	add.s32 	%r49, %r49, 4;
	setp.eq.s32 	%p18, %r49, %r52;
	@%p18 bra 	$L__BB2_16;
	bra.uni 	$L__BB2_7;
$L__BB2_16:
	setp.eq.s32 	%p19, %r8, 0;
	@%p19 bra 	$L__BB2_35;
	setp.eq.s32 	%p20, %r8, 1;
	@%p20 bra 	$L__BB2_23;
	shl.b32 	%r37, %r52, 7;
	add.s32 	%r27, %r37, %r4;
	setp.ge.s32 	%p21, %r27, %r2;
	@%p21 bra 	$L__BB2_20;
	mul.wide.s32 	%rd35, %r27, 4;
	add.s64 	%rd36, %rd7, %rd35;
	ld.global.f32 	%f65, [%rd36];
	abs.f32 	%f66, %f65;
	mul.f32 	%f67, %f66, 0f4038AA3B;
	ex2.approx.ftz.f32 	%f68, %f67;
	add.f32 	%f69, %f68, 0f3F800000;
	rcp.approx.ftz.f32 	%f70, %f69;
	fma.rn.f32 	%f71, %f70, 0fC0000000, 0f3F800000;
	setp.ge.f32 	%p22, %f66, 0f41102CB4;
	selp.f32 	%f72, 0f3F800000, %f71, %p22;
	copysign.f32 	%f73, %f65, %f72;
	mul.f32 	%f74, %f65, %f65;
	fma.rn.f32 	%f75, %f74, 0f3C80F082, 0fBD563CAE;
	fma.rn.f32 	%f76, %f75, %f74, 0f3E085941;
	fma.rn.f32 	%f77, %f76, %f74, 0fBEAAA9ED;
	fma.rn.f32 	%f78, %f77, %f74, 0f00000000;
	fma.rn.f32 	%f79, %f78, %f65, %f65;
	setp.ge.f32 	%p23, %f66, 0f3F19999A;
	selp.f32 	%f80, %f73, %f79, %p23;
	add.s64 	%rd37, %rd8, %rd35;
	st.global.f32 	[%rd37], %f80;
$L__BB2_20:
	add.s32 	%r28, %r27, 128;
	setp.ge.s32 	%p24, %r28, %r2;
	@%p24 bra 	$L__BB2_22;
	mul.wide.s32 	%rd38, %r28, 4;
	add.s64 	%rd39, %rd7, %rd38;
	ld.global.f32 	%f81, [%rd39];
	abs.f32 	%f82, %f81;
	mul.f32 	%f83, %f82, 0f4038AA3B;
	ex2.approx.ftz.f32 	%f84, %f83;
	add.f32 	%f85, %f84, 0f3F800000;
	rcp.approx.ftz.f32 	%f86, %f85;
	fma.rn.f32 	%f87, %f86, 0fC0000000, 0f3F800000;
	setp.ge.f32 	%p25, %f82, 0f41102CB4;
	selp.f32 	%f88, 0f3F800000, %f87, %p25;
	copysign.f32 	%f89, %f81, %f88;
	mul.f32 	%f90, %f81, %f81;
	fma.rn.f32 	%f91, %f90, 0f3C80F082, 0fBD563CAE;
	fma.rn.f32 	%f92, %f91, %f90, 0f3E085941;
	fma.rn.f32 	%f93, %f92, %f90, 0fBEAAA9ED;
	fma.rn.f32 	%f94, %f93, %f90, 0f00000000;
	fma.rn.f32 	%f95, %f94, %f81, %f81;
	setp.ge.f32 	%p26, %f82, 0f3F19999A;
	selp.f32 	%f96, %f89, %f95, %p26;
	add.s64 	%rd40, %rd8, %rd38;
	st.global.f32 	[%rd40], %f96;
$L__BB2_22:
	add.s32 	%r52, %r52, 2;
$L__BB2_23:
	and.b32  	%r38, %r32, 1;
	setp.eq.b32 	%p27, %r38, 1;
	not.pred 	%p28, %p27;
	@%p28 bra 	$L__BB2_35;
	shl.b32 	%r39, %r52, 7;
	add.s32 	%r31, %r39, %r4;
	setp.ge.s32 	%p29, %r31, %r2;
	@%p29 bra 	$L__BB2_35;
	mul.wide.s32 	%rd41, %r31, 4;
	add.s64 	%rd42, %rd7, %rd41;
	ld.global.f32 	%f97, [%rd42];
	abs.f32 	%f98, %f97;
	mul.f32 	%f99, %f98, 0f4038AA3B;
	ex2.approx.ftz.f32 	%f100, %f99;
	add.f32 	%f101, %f100, 0f3F800000;
	rcp.approx.ftz.f32 	%f102, %f101;
	fma.rn.f32 	%f103, %f102, 0fC0000000, 0f3F800000;
	setp.ge.f32 	%p30, %f98, 0f41102CB4;
	selp.f32 	%f104, 0f3F800000, %f103, %p30;
	copysign.f32 	%f105, %f97, %f104;
	mul.f32 	%f106, %f97, %f97;
	fma.rn.f32 	%f107, %f106, 0f3C80F082, 0fBD563CAE;
	fma.rn.f32 	%f108, %f107, %f106, 0f3E085941;
	fma.rn.f32 	%f109, %f108, %f106, 0fBEAAA9ED;
	fma.rn.f32 	%f110, %f109, %f106, 0f00000000;
	fma.rn.f32 	%f111, %f110, %f97, %f97;
	setp.ge.f32 	%p31, %f98, 0f3F19999A;
	selp.f32 	%f112, %f105, %f111, %p31;
	add.s64 	%rd43, %rd8, %rd41;
	st.global.f32 	[%rd43], %f112;
	bra.uni 	$L__BB2_35;
$L__BB2_26:
	setp.lt.s32 	%p32, %r32, 1;
	@%p32 bra 	$L__BB2_35;
	and.b32  	%r10, %r32, 3;
	setp.lt.u32 	%p33, %r32, 4;
	mov.b32 	%r51, 0;
	@%p33 bra 	$L__BB2_30;
	and.b32  	%r51, %r32, 2147483644;
	neg.s32 	%r48, %r51;
	add.s64 	%rd45, %rd22, 1024;
	add.s64 	%rd9, %rd2, %rd45;
	add.s64 	%rd10, %rd1, %rd45;
	mov.u32 	%r47, %r4;
$L__BB2_29:
	.pragma "nounroll";
	mul.wide.s32 	%rd46, %r47, 4;
	add.s64 	%rd47, %rd9, %rd46;
	add.s64 	%rd48, %rd10, %rd46;
	ld.global.f32 	%f113, [%rd47+-1024];
	abs.f32 	%f114, %f113;
	mul.f32 	%f115, %f114, 0f4038AA3B;
	ex2.approx.ftz.f32 	%f116, %f115;
	add.f32 	%f117, %f116, 0f3F800000;
	rcp.approx.ftz.f32 	%f118, %f117;
	fma.rn.f32 	%f119, %f118, 0fC0000000, 0f3F800000;
	setp.ge.f32 	%p34, %f114, 0f41102CB4;
	selp.f32 	%f120, 0f3F800000, %f119, %p34;
	copysign.f32 	%f121, %f113, %f120;
	mul.f32 	%f122, %f113, %f113;
	fma.rn.f32 	%f123, %f122, 0f3C80F082, 0fBD563CAE;
	fma.rn.f32 	%f124, %f123, %f122, 0f3E085941;
	fma.rn.f32 	%f125, %f124, %f122, 0fBEAAA9ED;
	fma.rn.f32 	%f126, %f125, %f122, 0f00000000;
	fma.rn.f32 	%f127, %f126, %f113, %f113;
	setp.ge.f32 	%p35, %f114, 0f3F19999A;
	selp.f32 	%f128, %f121, %f127, %p35;
	st.global.f32 	[%rd48+-1024], %f128;
	ld.global.f32 	%f129, [%rd47+-512];
	abs.f32 	%f130, %f129;
	mul.f32 	%f131, %f130, 0f4038AA3B;
	ex2.approx.ftz.f32 	%f132, %f131;
	add.f32 	%f133, %f132, 0f3F800000;
	rcp.approx.ftz.f32 	%f134, %f133;
	fma.rn.f32 	%f135, %f134, 0fC0000000, 0f3F800000;
	setp.ge.f32 	%p36, %f130, 0f41102CB4;
	selp.f32 	%f136, 0f3F800000, %f135, %p36;
	copysign.f32 	%f137, %f129, %f136;
	mul.f32 	%f138, %f129, %f129;
	fma.rn.f32 	%f139, %f138, 0f3C80F082, 0fBD563CAE;
	fma.rn.f32 	%f140, %f139, %f138, 0f3E085941;
	fma.rn.f32 	%f141, %f140, %f138, 0fBEAAA9ED;
	fma.rn.f32 	%f142, %f141, %f138, 0f00000000;
	fma.rn.f32 	%f143, %f142, %f129, %f129;
	setp.ge.f32 	%p37, %f130, 0f3F19999A;
	selp.f32 	%f144, %f137, %f143, %p37;
	st.global.f32 	[%rd48+-512], %f144;
	ld.global.f32 	%f145, [%rd47];
	abs.f32 	%f146, %f145;
	mul.f32 	%f147, %f146, 0f4038AA3B;
	ex2.approx.ftz.f32 	%f148, %f147;
	add.f32 	%f149, %f148, 0f3F800000;
	rcp.approx.ftz.f32 	%f150, %f149;
	fma.rn.f32 	%f151, %f150, 0fC0000000, 0f3F800000;
	setp.ge.f32 	%p38, %f146, 0f41102CB4;
	selp.f32 	%f152, 0f3F800000, %f151, %p38;
	copysign.f32 	%f153, %f145, %f152;
	mul.f32 	%f154, %f145, %f145;
	fma.rn.f32 	%f155, %f154, 0f3C80F082, 0fBD563CAE;
	fma.rn.f32 	%f156, %f155, %f154, 0f3E085941;
	fma.rn.f32 	%f157, %f156, %f154, 0fBEAAA9ED;
	fma.rn.f32 	%f158, %f157, %f154, 0f00000000;
	fma.rn.f32 	%f159, %f158, %f145, %f145;
	setp.ge.f32 	%p39, %f146, 0f3F19999A;
	selp.f32 	%f160, %f153, %f159, %p39;
	st.global.f32 	[%rd48], %f160;
	ld.global.f32 	%f161, [%rd47+512];
	abs.f32 	%f162, %f161;
	mul.f32 	%f163, %f162, 0f4038AA3B;
	ex2.approx.ftz.f32 	%f164, %f163;
	add.f32 	%f165, %f164, 0f3F800000;
	rcp.approx.ftz.f32 	%f166, %f165;
	fma.rn.f32 	%f167, %f166, 0fC0000000, 0f3F800000;
	setp.ge.f32 	%p40, %f162, 0f41102CB4;
	selp.f32 	%f168, 0f3F800000, %f167, %p40;
	copysign.f32 	%f169, %f161, %f168;
	mul.f32 	%f170, %f161, %f161;
	fma.rn.f32 	%f171, %f170, 0f3C80F082, 0fBD563CAE;
	fma.rn.f32 	%f172, %f171, %f170, 0f3E085941;
	fma.rn.f32 	%f173, %f172, %f170, 0fBEAAA9ED;
	fma.rn.f32 	%f174, %f173, %f170, 0f00000000;
	fma.rn.f32 	%f175, %f174, %f161, %f161;
	setp.ge.f32 	%p41, %f162, 0f3F19999A;
	selp.f32 	%f176, %f169, %f175, %p41;
	st.global.f32 	[%rd48+512], %f176;
	add.s32 	%r48, %r48, 4;
	add.s32 	%r47, %r47, 512;
	setp.eq.s32 	%p42, %r48, 0;
	@%p42 bra 	$L__BB2_30;
	bra.uni 	$L__BB2_29;
$L__BB2_30:
	setp.eq.s32 	%p43, %r10, 0;
	@%p43 bra 	$L__BB2_35;
	setp.eq.s32 	%p44, %r10, 1;
	@%p44 bra 	$L__BB2_33;
	shl.b32 	%r41, %r51, 7;
	add.s32 	%r42, %r41, %r4;
	mul.wide.s32 	%rd49, %r42, 4;
	add.s64 	%rd50, %rd7, %rd49;
	ld.global.f32 	%f177, [%rd50];
	abs.f32 	%f178, %f177;
	mul.f32 	%f179, %f178, 0f4038AA3B;
	ex2.approx.ftz.f32 	%f180, %f179;
	add.f32 	%f181, %f180, 0f3F800000;
	rcp.approx.ftz.f32 	%f182, %f181;
	fma.rn.f32 	%f183, %f182, 0fC0000000, 0f3F800000;
	setp.ge.f32 	%p45, %f178, 0f41102CB4;
	selp.f32 	%f184, 0f3F800000, %f183, %p45;
	copysign.f32 	%f185, %f177, %f184;
	mul.f32 	%f186, %f177, %f177;
	fma.rn.f32 	%f187, %f186, 0f3C80F082, 0fBD563CAE;
	fma.rn.f32 	%f188, %f187, %f186, 0f3E085941;
	fma.rn.f32 	%f189, %f188, %f186, 0fBEAAA9ED;
	fma.rn.f32 	%f190, %f189, %f186, 0f00000000;
	fma.rn.f32 	%f191, %f190, %f177, %f177;
	setp.ge.f32 	%p46, %f178, 0f3F19999A;
	selp.f32 	%f192, %f185, %f191, %p46;
	add.s64 	%rd51, %rd8, %rd49;
	st.global.f32 	[%rd51], %f192;
	ld.global.f32 	%f193, [%rd50+512];
	abs.f32 	%f194, %f193;
	mul.f32 	%f195, %f194, 0f4038AA3B;
	ex2.approx.ftz.f32 	%f196, %f195;
	add.f32 	%f197, %f196, 0f3F800000;
	rcp.approx.ftz.f32 	%f198, %f197;
	fma.rn.f32 	%f199, %f198, 0fC0000000, 0f3F800000;
	setp.ge.f32 	%p47, %f194, 0f41102CB4;
	selp.f32 	%f200, 0f3F800000, %f199, %p47;
	copysign.f32 	%f201, %f193, %f200;
	mul.f32 	%f202, %f193, %f193;
	fma.rn.f32 	%f203, %f202, 0f3C80F082, 0fBD563CAE;
	fma.rn.f32 	%f204, %f203, %f202, 0f3E085941;
	fma.rn.f32 	%f205, %f204, %f202, 0fBEAAA9ED;
	fma.rn.f32 	%f206, %f205, %f202, 0f00000000;
	fma.rn.f32 	%f207, %f206, %f193, %f193;
	setp.ge.f32 	%p48, %f194, 0f3F19999A;
	selp.f32 	%f208, %f201, %f207, %p48;
	st.global.f32 	[%rd51+512], %f208;
	add.s32 	%r51, %r51, 2;
$L__BB2_33:
	and.b32  	%r43, %r32, 1;
	setp.eq.b32 	%p49, %r43, 1;
	not.pred 	%p50, %p49;
	@%p50 bra 	$L__BB2_35;
	shl.b32 	%r44, %r51, 7;
	add.s32 	%r45, %r44, %r4;
	mul.wide.s32 	%rd52, %r45, 4;
	add.s64 	%rd53, %rd7, %rd52;
	ld.global.f32 	%f209, [%rd53];
	abs.f32 	%f210, %f209;
	mul.f32 	%f211, %f210, 0f4038AA3B;
	ex2.approx.ftz.f32 	%f212, %f211;
	add.f32 	%f213, %f212, 0f3F800000;
	rcp.approx.ftz.f32 	%f214, %f213;
	fma.rn.f32 	%f215, %f214, 0fC0000000, 0f3F800000;
	setp.ge.f32 	%p51, %f210, 0f41102CB4;
	selp.f32 	%f216, 0f3F800000, %f215, %p51;
	copysign.f32 	%f217, %f209, %f216;
	mul.f32 	%f218, %f209, %f209;
	fma.rn.f32 	%f219, %f218, 0f3C80F082, 0fBD563CAE;
	fma.rn.f32 	%f220, %f219, %f218, 0f3E085941;
	fma.rn.f32 	%f221, %f220, %f218, 0fBEAAA9ED;
	fma.rn.f32 	%f222, %f221, %f218, 0f00000000;
	fma.rn.f32 	%f223, %f222, %f209, %f209;
	setp.ge.f32 	%p52, %f210, 0f3F19999A;
	selp.f32 	%f224, %f217, %f223, %p52;
	add.s64 	%rd54, %rd8, %rd52;
	st.global.f32 	[%rd54], %f224;
$L__BB2_35:
	ret;

}


// ===== COMPILED SASS (sm_100) =====

	.target	sm_100

	.elftype	@"ET_EXEC"


//--------------------- .note.nv.tkinfo           --------------------------
	.section	.note.nv.tkinfo,"",@"SHT_NOTE"
	.sectionflags	@"SHF_NOTE_NV_TKINFO"
	.tkinfo
        /*0018*/ 	.word	0x00000002
        /*0030*/ 	.string	""
        /*0030*/ 	.string	"ptxas"
        /*0030*/ 	.string	"Cuda compilation tools, release 13.0, V13.0.88"
        /*0030*/ 	.string	"Build cuda_13.0.r13.0/compiler.36424714_0"
        /*0030*/ 	.string	"-arch sm_100 -m 64 "



//--------------------- .note.nv.cuinfo           --------------------------
	.section	.note.nv.cuinfo,"",@"SHT_NOTE"
	.sectionflags	@"SHF_NOTE_NV_CUINFO"
        /*0018*/ 	.short	0x0002
        /*001a*/ 	.short	0x0064
        /*001c*/ 	.short	0x0082
	.zero		2


//--------------------- .nv.info                  --------------------------
	.section	.nv.info,"",@"SHT_CUDA_INFO"
	.align	4


	//----- nvinfo : EIATTR_REGCOUNT
	.align		4
        /*0000*/ 	.byte	0x04, 0x2f
        /*0002*/ 	.short	(.L_44 - .L_43)
	.align		4
.L_43:
        /*0004*/ 	.word	index@(_ZN3cub18CUB_300001_SM_10006detail11EmptyKernelIvEEvv)
        /*0008*/ 	.word	0x00000004


	//----- nvinfo : EIATTR_FRAME_SIZE
	.align		4
.L_44:
        /*000c*/ 	.byte	0x04, 0x11
        /*000e*/ 	.short	(.L_46 - .L_45)
	.align		4
.L_45:
        /*0010*/ 	.word	index@(_ZN3cub18CUB_300001_SM_10006detail11EmptyKernelIvEEvv)
        /*0014*/ 	.word	0x00000000


	//----- nvinfo : EIATTR_REGCOUNT
	.align		4
.L_46:
        /*0018*/ 	.byte	0x04, 0x2f
        /*001a*/ 	.short	(.L_48 - .L_47)
	.align		4
.L_47:
        /*001c*/ 	.word	index@(_ZN3cub18CUB_300001_SM_10006detail9transform16transform_kernelINS2_10policy_hubILb1EN4cuda3std3__45tupleIJN6thrust24THRUST_300001_SM_1000_NS10device_ptrIfEEEEEE10policy1000EiN6cuBERT12tanh_functorESC_JPfEEEvT0_iT1_T2_DpNS2_10kernel_argIT3_EE)
        /*0020*/ 	.word	0x0000001e


	//----- nvinfo : EIATTR_FRAME_SIZE
	.align		4
.L_48:
        /*0024*/ 	.byte	0x04, 0x11
        /*0026*/ 	.short	(.L_50 - .L_49)
	.align		4
.L_49:
        /*0028*/ 	.word	index@(_ZN3cub18CUB_300001_SM_10006detail9transform16transform_kernelINS2_10policy_hubILb1EN4cuda3std3__45tupleIJN6thrust24THRUST_300001_SM_1000_NS10device_ptrIfEEEEEE10policy1000EiN6cuBERT12tanh_functorESC_JPfEEEvT0_iT1_T2_DpNS2_10kernel_argIT3_EE)
        /*002c*/ 	.word	0x00000000


	//----- nvinfo : EIATTR_REGCOUNT
	.align		4
.L_50:
        /*0030*/ 	.byte	0x04, 0x2f
        /*0032*/ 	.short	(.L_52 - .L_51)
	.align		4
.L_51:
        /*0034*/ 	.word	index@(_ZN3cub18CUB_300001_SM_10006detail9transform16transform_kernelINS2_10policy_hubILb1EN4cuda3std3__45tupleIJN6thrust24THRUST_300001_SM_1000_NS10device_ptrIfEEEEEE10policy1000ElN6cuBERT12tanh_functorESC_JPfEEEvT0_iT1_T2_DpNS2_10kernel_argIT3_EE)
        /*0038*/ 	.word	0x0000001f


	//----- nvinfo : EIATTR_FRAME_SIZE
	.align		4
.L_52:
        /*003c*/ 	.byte	0x04, 0x11
        /*003e*/ 	.short	(.L_54 - .L_53)
	.align		4
.L_53:
        /*0040*/ 	.word	index@(_ZN3cub18CUB_300001_SM_10006detail9transform16transform_kernelINS2_10policy_hubILb1EN4cuda3std3__45tupleIJN6thrust24THRUST_300001_SM_1000_NS10device_ptrIfEEEEEE10policy1000ElN6cuBERT12tanh_functorESC_JPfEEEvT0_iT1_T2_DpNS2_10kernel_argIT3_EE)
        /*0044*/ 	.word	0x00000000


	//----- nvinfo : EIATTR_MIN_STACK_SIZE
	.align		4
.L_54:
        /*0048*/ 	.byte	0x04, 0x12
        /*004a*/ 	.short	(.L_56 - .L_55)
	.align		4
.L_55:
        /*004c*/ 	.word	index@(_ZN3cub18CUB_300001_SM_10006detail9transform16transform_kernelINS2_10policy_hubILb1EN4cuda3std3__45tupleIJN6thrust24THRUST_300001_SM_1000_NS10device_ptrIfEEEEEE10policy1000ElN6cuBERT12tanh_functorESC_JPfEEEvT0_iT1_T2_DpNS2_10kernel_argIT3_EE)
        /*0050*/ 	.word	0x00000000


	//----- nvinfo : EIATTR_MIN_STACK_SIZE
	.align		4
.L_56:
        /*0054*/ 	.byte	0x04, 0x12
        /*0056*/ 	.short	(.L_58 - .L_57)
	.align		4
.L_57:
        /*0058*/ 	.word	index@(_ZN3cub18CUB_300001_SM_10006detail9transform16transform_kernelINS2_10policy_hubILb1EN4cuda3std3__45tupleIJN6thrust24THRUST_300001_SM_1000_NS10device_ptrIfEEEEEE10policy1000EiN6cuBERT12tanh_functorESC_JPfEEEvT0_iT1_T2_DpNS2_10kernel_argIT3_EE)
        /*005c*/ 	.word	0x00000000


	//----- nvinfo : EIATTR_MIN_STACK_SIZE
	.align		4
.L_58:
        /*0060*/ 	.byte	0x04, 0x12
        /*0062*/ 	.short	(.L_60 - .L_59)
	.align		4
.L_59:
        /*0064*/ 	.word	index@(_ZN3cub18CUB_300001_SM_10006detail11EmptyKernelIvEEvv)
        /*0068*/ 	.word	0x00000000
.L_60:


//--------------------- .nv.compat                --------------------------
	.section	.nv.compat,"",@"SHT_CUDA_COMPAT_INFO"
	.align	4
        /*0000*/ 	.byte	0x02, 0x09, 0x00, 0x00, 0x02, 0x02, 0x01, 0x00, 0x02, 0x05, 0x05, 0x00, 0x03, 0x07, 0x01, 0x01
        /*0010*/ 	.byte	0x02, 0x03, 0x00, 0x00, 0x02, 0x06, 0x01, 0x00, 0x04, 0x0b, 0x08, 0x00, 0x01, 0x00, 0x00, 0x00
        /*0020*/ 	.byte	0x00, 0x00, 0x00, 0x00


//--------------------- .nv.info._ZN3cub18CUB_300001_SM_10006detail9transform16transform_kernelINS2_10policy_hubILb1EN4cuda3std3__45tupleIJN6thrust24THRUST_300001_SM_1000_NS10device_ptrIfEEEEEE10policy1000ElN6cuBERT12tanh_functorESC_JPfEEEvT0_iT1_T2_DpNS2_10kernel_argIT3_EE --------------------------
	.section	.nv.info._ZN3cub18CUB_300001_SM_10006detail9transform16transform_kernelINS2_10policy_hubILb1EN4cuda3std3__45tupleIJN6thrust24THRUST_300001_SM_1000_NS10device_ptrIfEEEEEE10policy1000ElN6cuBERT12tanh_functorESC_JPfEEEvT0_iT1_T2_DpNS2_10kernel_argIT3_EE,"",@"SHT_CUDA_INFO"
	.sectionflags	@""
	.align	4


	//----- nvinfo : EIATTR_CUDA_API_VERSION
	.align		4
        /*0000*/ 	.byte	0x04, 0x37
        /*0002*/ 	.short	(.L_62 - .L_61)
.L_61:
        /*0004*/ 	.word	0x00000082


	//----- nvinfo : EIATTR_KPARAM_INFO
	.align		4
.L_62:
        /*0008*/ 	.byte	0x04, 0x17
        /*000a*/ 	.short	(.L_64 - .L_63)
.L_63:
        /*000c*/ 	.word	0x00000000
        /*0010*/ 	.short	0x0004
        /*0012*/ 	.short	0x0018
        /*0014*/ 	.byte	0x00, 0xf0, 0x41, 0x00


	//----- nvinfo : EIATTR_KPARAM_INFO
	.align		4
.L_64:
        /*0018*/ 	.byte	0x04, 0x17
        /*001a*/ 	.short	(.L_66 - .L_65)
.L_65:
        /*001c*/ 	.word	0x00000000
        /*0020*/ 	.short	0x0003
        /*0022*/ 	.short	0x0010
        /*0024*/ 	.byte	0x00, 0xf0, 0x21, 0x00


	//----- nvinfo : EIATTR_KPARAM_INFO
	.align		4
.L_66:
        /*0028*/ 	.byte	0x04, 0x17
        /*002a*/ 	.short	(.L_68 - .L_67)
.L_67:
        /*002c*/ 	.word	0x00000000
        /*0030*/ 	.short	0x0002
        /*0032*/ 	.short	0x000c
        /*0034*/ 	.byte	0x00, 0xf0, 0x05, 0x00


	//----- nvinfo : EIATTR_KPARAM_INFO
	.align		4
.L_68:
        /*0038*/ 	.byte	0x04, 0x17
        /*003a*/ 	.short	(.L_70 - .L_69)
.L_69:
        /*003c*/ 	.word	0x00000000
        /*0040*/ 	.short	0x0001
        /*0042*/ 	.short	0x0008
        /*0044*/ 	.byte	0x00, 0xf0, 0x11, 0x00


	//----- nvinfo : EIATTR_KPARAM_INFO
	.align		4
.L_70:
        /*0048*/ 	.byte	0x04, 0x17
        /*004a*/ 	.short	(.L_72 - .L_71)
.L_71:
        /*004c*/ 	.word	0x00000000
        /*0050*/ 	.short	0x0000
        /*0052*/ 	.short	0x0000
        /*0054*/ 	.byte	0x00, 0xf0, 0x21, 0x00


	//----- nvinfo : EIATTR_SPARSE_MMA_MASK
	.align		4
.L_72:
        /*0058*/ 	.byte	0x03, 0x50
        /*005a*/ 	.short	0x0000


	//----- nvinfo : EIATTR_MAXREG_COUNT
	.align		4
        /*005c*/ 	.byte	0x03, 0x1b
        /*005e*/ 	.short	0x00ff


	//----- nvinfo : EIATTR_MERCURY_ISA_VERSION
	.align		4
        /*0060*/ 	.byte	0x03, 0x5f
        /*0062*/ 	.short	0x0101


	//----- nvinfo : EIATTR_VRC_CTA_INIT_COUNT
	.align		4
        /*0064*/ 	.byte	0x02, 0x4a
	.zero		1
	.zero		1


	//----- nvinfo : EIATTR_EXIT_INSTR_OFFSETS
	.align		4
        /*0068*/ 	.byte	0x04, 0x1c
        /*006a*/ 	.short	(.L_74 - .L_73)


	//   ....[0]....
.L_73:
        /*006c*/ 	.word	0x000002a0


	//   ....[1]....
        /*0070*/ 	.word	0x00001060


	//   ....[2]....
        /*0074*/ 	.word	0x00001410


	//   ....[3]....
        /*0078*/ 	.word	0x00001440


	//   ....[4]....
        /*007c*/ 	.word	0x000015a0


	//   ....[5]....
        /*0080*/ 	.word	0x000015c0


	//   ....[6]....
        /*0084*/ 	.word	0x00001b70


	//   ....[7]....
        /*0088*/ 	.word	0x00001e40


	//   ....[8]....
        /*008c*/ 	.word	0x00001fb0


	//----- nvinfo : EIATTR_MAX_THREADS
	.align		4
.L_74:
        /*0090*/ 	.byte	0x04, 0x05
        /*0092*/ 	.short	(.L_76 - .L_75)
.L_75:
        /*0094*/ 	.word	0x00000080
        /*0098*/ 	.word	0x00000001
        /*009c*/ 	.word	0x00000001


	//----- nvinfo : EIATTR_CRS_STACK_SIZE
	.align		4
.L_76:
        /*00a0*/ 	.byte	0x04, 0x1e
        /*00a2*/ 	.short	(.L_78 - .L_77)
.L_77:
        /*00a4*/ 	.word	0x00000000


	//----- nvinfo : EIATTR_CBANK_PARAM_SIZE
	.align		4
.L_78:
        /*00a8*/ 	.byte	0x03, 0x19
        /*00aa*/ 	.short	0x0028


	//----- nvinfo : EIATTR_PARAM_CBANK
	.align		4
        /*00ac*/ 	.byte	0x04, 0x0a
        /*00ae*/ 	.short	(.L_80 - .L_79)
	.align		4
.L_79:
        /*00b0*/ 	.word	index@(.nv.constant0._ZN3cub18CUB_300001_SM_10006detail9transform16transform_kernelINS2_10policy_hubILb1EN4cuda3std3__45tupleIJN6thrust24THRUST_300001_SM_1000_NS10device_ptrIfEEEEEE10policy1000ElN6cuBERT12tanh_functorESC_JPfEEEvT0_iT1_T2_DpNS2_10kernel_argIT3_EE)
        /*00b4*/ 	.short	0x0380
        /*00b6*/ 	.short	0x0028


	//----- nvinfo : EIATTR_SW_WAR
	.align		4
.L_80:
        /*00b8*/ 	.byte	0x04, 0x36
        /*00ba*/ 	.short	(.L_82 - .L_81)
.L_81:
        /*00bc*/ 	.word	0x00000008
.L_82:


//--------------------- .nv.info._ZN3cub18CUB_300001_SM_10006detail9transform16transform_kernelINS2_10policy_hubILb1EN4cuda3std3__45tupleIJN6thrust24THRUST_300001_SM_1000_NS10device_ptrIfEEEEEE10policy1000EiN6cuBERT12tanh_functorESC_JPfEEEvT0_iT1_T2_DpNS2_10kernel_argIT3_EE --------------------------
	.section	.nv.info._ZN3cub18CUB_300001_SM_10006detail9transform16transform_kernelINS2_10policy_hubILb1EN4cuda3std3__45tupleIJN6thrust24THRUST_300001_SM_1000_NS10device_ptrIfEEEEEE10policy1000EiN6cuBERT12tanh_functorESC_JPfEEEvT0_iT1_T2_DpNS2_10kernel_argIT3_EE,"",@"SHT_CUDA_INFO"
	.sectionflags	@""
	.align	4


	//----- nvinfo : EIATTR_CUDA_API_VERSION
	.align		4
        /*0000*/ 	.byte	0x04, 0x37
        /*0002*/ 	.short	(.L_84 - .L_83)
.L_83:
        /*0004*/ 	.word	0x00000082


	//----- nvinfo : EIATTR_KPARAM_INFO
	.align		4
.L_84:
        /*0008*/ 	.byte	0x04, 0x17
        /*000a*/ 	.short	(.L_86 - .L_85)
.L_85:
        /*000c*/ 	.word	0x00000000
        /*0010*/ 	.short	0x0004
        /*0012*/ 	.short	0x0018
        /*0014*/ 	.byte	0x00, 0xf0, 0x41, 0x00


	//----- nvinfo : EIATTR_KPARAM_INFO
	.align		4
.L_86:
        /*0018*/ 	.byte	0x04, 0x17
        /*001a*/ 	.short	(.L_88 - .L_87)
.L_87:
        /*001c*/ 	.word	0x00000000
        /*0020*/ 	.short	0x0003
        /*0022*/ 	.short	0x0010
        /*0024*/ 	.byte	0x00, 0xf0, 0x21, 0x00


	//----- nvinfo : EIATTR_KPARAM_INFO
	.align		4
.L_88:
        /*0028*/ 	.byte	0x04, 0x17
        /*002a*/ 	.short	(.L_90 - .L_89)
.L_89:
        /*002c*/ 	.word	0x00000000
        /*0030*/ 	.short	0x0002
        /*0032*/ 	.short	0x0008
        /*0034*/ 	.byte	0x00, 0xf0, 0x05, 0x00


	//----- nvinfo : EIATTR_KPARAM_INFO
	.align		4
.L_90:
        /*0038*/ 	.byte	0x04, 0x17
        /*003a*/ 	.short	(.L_92 - .L_91)
.L_91:
        /*003c*/ 	.word	0x00000000
        /*0040*/ 	.short	0x0001
        /*0042*/ 	.short	0x0004
        /*0044*/ 	.byte	0x00, 0xf0, 0x11, 0x00


	//----- nvinfo : EIATTR_KPARAM_INFO
	.align		4
.L_92:
        /*0048*/ 	.byte	0x04, 0x17
        /*004a*/ 	.short	(.L_94 - .L_93)
.L_93:
        /*004c*/ 	.word	0x00000000
        /*0050*/ 	.short	0x0000
        /*0052*/ 	.short	0x0000
        /*0054*/ 	.byte	0x00, 0xf0, 0x11, 0x00


	//----- nvinfo : EIATTR_SPARSE_MMA_MASK
	.align		4
.L_94:
        /*0058*/ 	.byte	0x03, 0x50
        /*005a*/ 	.short	0x0000


	//----- nvinfo : EIATTR_MAXREG_COUNT
	.align		4
        /*005c*/ 	.byte	0x03, 0x1b
        /*005e*/ 	.short	0x00ff


	//----- nvinfo : EIATTR_MERCURY_ISA_VERSION
	.align		4
        /*0060*/ 	.byte	0x03, 0x5f
        /*0062*/ 	.short	0x0101


	//----- nvinfo : EIATTR_VRC_CTA_INIT_COUNT
	.align		4
        /*0064*/ 	.byte	0x02, 0x4a
	.zero		1
	.zero		1


	//----- nvinfo : EIATTR_EXIT_INSTR_OFFSETS
	.align		4
        /*0068*/ 	.byte	0x04, 0x1c
        /*006a*/ 	.short	(.L_96 - .L_95)


	//   ....[0]....
.L_95:
        /*006c*/ 	.word	0x000001f0


	//   ....[1]....
        /*0070*/ 	.word	0x000007c0


	//   ....[2]....
        /*0074*/ 	.word	0x00000aa0


	//   ....[3]....
        /*0078*/ 	.word	0x00000c10


	//   ....[4]....
        /*007c*/ 	.word	0x00000c30


	//   ....[5]....
        /*0080*/ 	.word	0x00001360


	//   ....[6]....
        /*0084*/ 	.word	0x00001710


	//   ....[7]....
        /*0088*/ 	.word	0x00001740


	//   ....[8]....
        /*008c*/ 	.word	0x000018a0


	//----- nvinfo : EIATTR_MAX_THREADS
	.align		4
.L_96:
        /*0090*/ 	.byte	0x04, 0x05
        /*0092*/ 	.short	(.L_98 - .L_97)
.L_97:
        /*0094*/ 	.word	0x00000080
        /*0098*/ 	.word	0x00000001
        /*009c*/ 	.word	0x00000001


	//----- nvinfo : EIATTR_CRS_STACK_SIZE
	.align		4
.L_98:
        /*00a0*/ 	.byte	0x04, 0x1e
        /*00a2*/ 	.short	(.L_100 - .L_99)
.L_99:
        /*00a4*/ 	.word	0x00000000


	//----- nvinfo : EIATTR_CBANK_PARAM_SIZE
	.align		4
.L_100:
        /*00a8*/ 	.byte	0x03, 0x19
        /*00aa*/ 	.short	0x0028


	//----- nvinfo : EIATTR_PARAM_CBANK
	.align		4
        /*00ac*/ 	.byte	0x04, 0x0a
        /*00ae*/ 	.short	(.L_102 - .L_101)
	.align		4
.L_101:
        /*00b0*/ 	.word	index@(.nv.constant0._ZN3cub18CUB_300001_SM_10006detail9transform16transform_kernelINS2_10policy_hubILb1EN4cuda3std3__45tupleIJN6thrust24THRUST_300001_SM_1000_NS10device_ptrIfEEEEEE10policy1000EiN6cuBERT12tanh_functorESC_JPfEEEvT0_iT1_T2_DpNS2_10kernel_argIT3_EE)
        /*00b4*/ 	.short	0x0380
        /*00b6*/ 	.short	0x0028


	//----- nvinfo : EIATTR_SW_WAR
	.align		4
.L_102:
        /*00b8*/ 	.byte	0x04, 0x36
        /*00ba*/ 	.short	(.L_104 - .L_103)
.L_103:
        /*00bc*/ 	.word	0x00000008
.L_104:


//--------------------- .nv.info._ZN3cub18CUB_300001_SM_10006detail11EmptyKernelIvEEvv --------------------------
	.section	.nv.info._ZN3cub18CUB_300001_SM_10006detail11EmptyKernelIvEEvv,"",@"SHT_CUDA_INFO"
	.sectionflags	@""
	.align	4


	//----- nvinfo : EIATTR_CUDA_API_VERSION
	.align		4
        /*0000*/ 	.byte	0x04, 0x37
        /*0002*/ 	.short	(.L_106 - .L_105)
.L_105:
        /*0004*/ 	.word	0x00000082


	//----- nvinfo : EIATTR_SPARSE_MMA_MASK
	.align		4
.L_106:
        /*0008*/ 	.byte	0x03, 0x50
        /*000a*/ 	.short	0x0000


	//----- nvinfo : EIATTR_MAXREG_COUNT
	.align		4
        /*000c*/ 	.byte	0x03, 0x1b
        /*000e*/ 	.short	0x00ff


	//----- nvinfo : EIATTR_MERCURY_ISA_VERSION
	.align		4
        /*0010*/ 	.byte	0x03, 0x5f
        /*0012*/ 	.short	0x0101


	//----- nvinfo : EIATTR_VRC_CTA_INIT_COUNT
	.align		4
        /*0014*/ 	.byte	0x02, 0x4a
	.zero		1
	.zero		1


	//----- nvinfo : EIATTR_EXIT_INSTR_OFFSETS
	.align		4
        /*0018*/ 	.byte	0x04, 0x1c
        /*001a*/ 	.short	(.L_108 - .L_107)


	//   ....[0]....
.L_107:
        /*001c*/ 	.word	0x00000010


	//----- nvinfo : EIATTR_SW_WAR
	.align		4
.L_108:
        /*0020*/ 	.byte	0x04, 0x36
        /*0022*/ 	.short	(.L_110 - .L_109)
.L_109:
        /*0024*/ 	.word	0x00000008
.L_110:


//--------------------- .nv.callgraph             --------------------------
	.section	.nv.callgraph,"",@"SHT_CUDA_CALLGRAPH"
	.align	4
	.sectionentsize	8
	.align		4
        /*0000*/ 	.word	0x00000000
	.align		4
        /*0004*/ 	.word	0xffffffff
	.align		4
        /*0008*/ 	.word	0x00000000
	.align		4
        /*000c*/ 	.word	0xfffffffe
	.align		4
        /*0010*/ 	.word	0x00000000
	.align		4
        /*0014*/ 	.word	0xfffffffd
	.align		4
        /*0018*/ 	.word	0x00000000
	.align		4
        /*001c*/ 	.word	0xfffffffc


//--------------------- .nv.constant4             --------------------------
	.section	.nv.constant4,"a",@progbits
	.align	8
	.align		8
.nv.constant4:
        /*0000*/ 	.dword	_ZN34_INTERNAL_595a8e5f_4_k_cu_72ea63c54cuda3std3__45__cpo5beginE
	.align		8
        /*0008*/ 	.dword	_ZN34_INTERNAL_595a8e5f_4_k_cu_72ea63c54cuda3std3__45__cpo3endE
	.align		8
        /*0010*/ 	.dword	_ZN34_INTERNAL_595a8e5f_4_k_cu_72ea63c54cuda3std3__45__cpo6cbeginE
	.align		8
        /*0018*/ 	.dword	_ZN34_INTERNAL_595a8e5f_4_k_cu_72ea63c54cuda3std3__45__cpo4cendE
	.align		8
        /*0020*/ 	.dword	_ZN34_INTERNAL_595a8e5f_4_k_cu_72ea63c54cuda3std3__45__cpo6rbeginE
	.align		8
        /*0028*/ 	.dword	_ZN34_INTERNAL_595a8e5f_4_k_cu_72ea63c54cuda3std3__45__cpo4rendE
	.align		8
        /*0030*/ 	.dword	_ZN34_INTERNAL_595a8e5f_4_k_cu_72ea63c54cuda3std3__45__cpo7crbeginE
	.align		8
        /*0038*/ 	.dword	_ZN34_INTERNAL_595a8e5f_4_k_cu_72ea63c54cuda3std3__45__cpo5crendE
	.align		8
        /*0040*/ 	.dword	_ZN34_INTERNAL_595a8e5f_4_k_cu_72ea63c54cuda3std3__436_GLOBAL__N__595a8e5f_4_k_cu_72ea63c56ignoreE
	.align		8
        /*0048*/ 	.dword	_ZN34_INTERNAL_595a8e5f_4_k_cu_72ea63c54cuda3std3__419piecewise_constructE
	.align		8
        /*0050*/ 	.dword	_ZN34_INTERNAL_595a8e5f_4_k_cu_72ea63c54cuda3std3__48in_placeE
	.align		8
        /*0058*/ 	.dword	_ZN34_INTERNAL_595a8e5f_4_k_cu_72ea63c54cuda3std3__420unreachable_sentinelE
	.align		8
        /*0060*/ 	.dword	_ZN34_INTERNAL_595a8e5f_4_k_cu_72ea63c54cuda3std3__47nulloptE
	.align		8
        /*0068*/ 	.dword	_ZN34_INTERNAL_595a8e5f_4_k_cu_72ea63c54cuda3std3__48unexpectE
	.align		8
        /*0070*/ 	.dword	_ZN34_INTERNAL_595a8e5f_4_k_cu_72ea63c54cuda3std6ranges3__45__cpo4swapE
	.align		8
        /*0078*/ 	.dword	_ZN34_INTERNAL_595a8e5f_4_k_cu_72ea63c54cuda3std6ranges3__45__cpo9iter_moveE
	.align		8
        /*0080*/ 	.dword	_ZN34_INTERNAL_595a8e5f_4_k_cu_72ea63c54cuda3std6ranges3__45__cpo5beginE
	.align		8
        /*0088*/ 	.dword	_ZN34_INTERNAL_595a8e5f_4_k_cu_72ea63c54cuda3std6ranges3__45__cpo3endE
	.align		8
        /*0090*/ 	.dword	_ZN34_INTERNAL_595a8e5f_4_k_cu_72ea63c54cuda3std6ranges3__45__cpo6cbeginE
	.align		8
        /*0098*/ 	.dword	_ZN34_INTERNAL_595a8e5f_4_k_cu_72ea63c54cuda3std6ranges3__45__cpo4cendE
	.align		8
        /*00a0*/ 	.dword	_ZN34_INTERNAL_595a8e5f_4_k_cu_72ea63c54cuda3std6ranges3__45__cpo7advanceE
	.align		8
        /*00a8*/ 	.dword	_ZN34_INTERNAL_595a8e5f_4_k_cu_72ea63c54cuda3std6ranges3__45__cpo9iter_swapE
	.align		8
        /*00b0*/ 	.dword	_ZN34_INTERNAL_595a8e5f_4_k_cu_72ea63c54cuda3std6ranges3__45__cpo4nextE
	.align		8
        /*00b8*/ 	.dword	_ZN34_INTERNAL_595a8e5f_4_k_cu_72ea63c54cuda3std6ranges3__45__cpo4prevE
	.align		8
        /*00c0*/ 	.dword	_ZN34_INTERNAL_595a8e5f_4_k_cu_72ea63c54cuda3std6ranges3__45__cpo4dataE
	.align		8
        /*00c8*/ 	.dword	_ZN34_INTERNAL_595a8e5f_4_k_cu_72ea63c54cuda3std6ranges3__45__cpo5cdataE
	.align		8
        /*00d0*/ 	.dword	_ZN34_INTERNAL_595a8e5f_4_k_cu_72ea63c54cuda3std6ranges3__45__cpo4sizeE
	.align		8
        /*00d8*/ 	.dword	_ZN34_INTERNAL_595a8e5f_4_k_cu_72ea63c54cuda3std6ranges3__45__cpo5ssizeE
	.align		8
        /*00e0*/ 	.dword	_ZN34_INTERNAL_595a8e5f_4_k_cu_72ea63c54cuda3std6ranges3__45__cpo8distanceE
	.align		8
        /*00e8*/ 	.dword	_ZN34_INTERNAL_595a8e5f_4_k_cu_72ea63c56thrust24THRUST_300001_SM_1000_NS8cuda_cub3parE
	.align		8
        /*00f0*/ 	.dword	_ZN34_INTERNAL_595a8e5f_4_k_cu_72ea63c56thrust24THRUST_300001_SM_1000_NS8cuda_cub10par_nosyncE
	.align		8
        /*00f8*/ 	.dword	_ZN34_INTERNAL_595a8e5f_4_k_cu_72ea63c56thrust24THRUST_300001_SM_1000_NS6system6detail10sequential3seqE
	.align		8
        /*0100*/ 	.dword	_ZN34_INTERNAL_595a8e5f_4_k_cu_72ea63c56thrust24THRUST_300001_SM_1000_NS12placeholders2_1E
	.align		8
        /*0108*/ 	.dword	_ZN34_INTERNAL_595a8e5f_4_k_cu_72ea63c56thrust24THRUST_300001_SM_1000_NS12placeholders2_2E
	.align		8
        /*0110*/ 	.dword	_ZN34_INTERNAL_595a8e5f_4_k_cu_72ea63c56thrust24THRUST_300001_SM_1000_NS12placeholders2_3E
	.align		8
        /*0118*/ 	.dword	_ZN34_INTERNAL_595a8e5f_4_k_cu_72ea63c56thrust24THRUST_300001_SM_1000_NS12placeholders2_4E
	.align		8
        /*0120*/ 	.dword	_ZN34_INTERNAL_595a8e5f_4_k_cu_72ea63c56thrust24THRUST_300001_SM_1000_NS12placeholders2_5E
	.align		8
        /*0128*/ 	.dword	_ZN34_INTERNAL_595a8e5f_4_k_cu_72ea63c56thrust24THRUST_300001_SM_1000_NS12placeholders2_6E
	.align		8
        /*0130*/ 	.dword	_ZN34_INTERNAL_595a8e5f_4_k_cu_72ea63c56thrust24THRUST_300001_SM_1000_NS12placeholders2_7E
	.align		8
        /*0138*/ 	.dword	_ZN34_INTERNAL_595a8e5f_4_k_cu_72ea63c56thrust24THRUST_300001_SM_1000_NS12placeholders2_8E
	.align		8
        /*0140*/ 	.dword	_ZN34_INTERNAL_595a8e5f_4_k_cu_72ea63c56thrust24THRUST_300001_SM_1000_NS12placeholders2_9E
	.align		8
        /*0148*/ 	.dword	_ZN34_INTERNAL_595a8e5f_4_k_cu_72ea63c56thrust24THRUST_300001_SM_1000_NS12placeholders3_10E
	.align		8
        /*0150*/ 	.dword	_ZN34_INTERNAL_595a8e5f_4_k_cu_72ea63c56thrust24THRUST_300001_SM_1000_NS3seqE


//--------------------- .text._ZN3cub18CUB_300001_SM_10006detail9transform16transform_kernelINS2_10policy_hubILb1EN4cuda3std3__45tupleIJN6thrust24THRUST_300001_SM_1000_NS10device_ptrIfEEEEEE10policy1000ElN6cuBERT12tanh_functorESC_JPfEEEvT0_iT1_T2_DpNS2_10kernel_argIT3_EE --------------------------
	.section	.text._ZN3cub18CUB_300001_SM_10006detail9transform16transform_kernelINS2_10policy_hubILb1EN4cuda3std3__45tupleIJN6thrust24THRUST_300001_SM_1000_NS10device_ptrIfEEEEEE10policy1000ElN6cuBERT12tanh_functorESC_JPfEEEvT0_iT1_T2_DpNS2_10kernel_argIT3_EE,"ax",@progbits
	.align	128
        .global         _ZN3cub18CUB_300001_SM_10006detail9transform16transform_kernelINS2_10policy_hubILb1EN4cuda3std3__45tupleIJN6thrust24THRUST_300001_SM_1000_NS10device_ptrIfEEEEEE10policy1000ElN6cuBERT12tanh_functorESC_JPfEEEvT0_iT1_T2_DpNS2_10kernel_argIT3_EE
        .type           _ZN3cub18CUB_300001_SM_10006detail9transform16transform_kernelINS2_10policy_hubILb1EN4cuda3std3__45tupleIJN6thrust24THRUST_300001_SM_1000_NS10device_ptrIfEEEEEE10policy1000ElN6cuBERT12tanh_functorESC_JPfEEEvT0_iT1_T2_DpNS2_10kernel_argIT3_EE,@function
        .size           _ZN3cub18CUB_300001_SM_10006detail9transform16transform_kernelINS2_10policy_hubILb1EN4cuda3std3__45tupleIJN6thrust24THRUST_300001_SM_1000_NS10device_ptrIfEEEEEE10policy1000ElN6cuBERT12tanh_functorESC_JPfEEEvT0_iT1_T2_DpNS2_10kernel_argIT3_EE,(.L_x_55 - _ZN3cub18CUB_300001_SM_10006detail9transform16transform_kernelINS2_10policy_hubILb1EN4cuda3std3__45tupleIJN6thrust24THRUST_300001_SM_1000_NS10device_ptrIfEEEEEE10policy1000ElN6cuBERT12tanh_functorESC_JPfEEEvT0_iT1_T2_DpNS2_10kernel_argIT3_EE)
        .other          _ZN3cub18CUB_300001_SM_10006detail9transform16transform_kernelINS2_10policy_hubILb1EN4cuda3std3__45tupleIJN6thrust24THRUST_300001_SM_1000_NS10device_ptrIfEEEEEE10policy1000ElN6cuBERT12tanh_functorESC_JPfEEEvT0_iT1_T2_DpNS2_10kernel_argIT3_EE,@"STO_CUDA_ENTRY STV_DEFAULT"
_ZN3cub18CUB_300001_SM_10006detail9transform16transform_kernelINS2_10policy_hubILb1EN4cuda3std3__45tupleIJN6thrust24THRUST_300001_SM_1000_NS10device_ptrIfEEEEEE10policy1000ElN6cuBERT12tanh_functorESC_JPfEEEvT0_iT1_T2_DpNS2_10kernel_argIT3_EE:
.text._ZN3cub18CUB_300001_SM_10006detail9transform16transform_kernelINS2_10policy_hubILb1EN4cuda3std3__45tupleIJN6thrust24THRUST_300001_SM_1000_NS10device_ptrIfEEEEEE10policy1000ElN6cuBERT12tanh_functorESC_JPfEEEvT0_iT1_T2_DpNS2_10kernel_argIT3_EE:
[----:B------:R-:W-:Y:S08]  /*0000*/  LDC R1, c[0x0][0x37c] ;  /* 0x0000df00ff017b82 */ /* 0x000ff00000000800 */
[----:B------:R-:W0:Y:S01]  /*0010*/  LDC R16, c[0x0][0x388] ;  /* 0x0000e200ff107b82 */ /* 0x000e220000000800 */
[----:B------:R-:W1:Y:S01]  /*0020*/  LDCU.64 UR6, c[0x0][0x380] ;  /* 0x00007000ff0677ac */ /* 0x000e620008000a00 */
[----:B------:R-:W2:Y:S01]  /*0030*/  S2R R7, SR_TID.X ;  /* 0x0000000000077919 */ /* 0x000ea20000002100 */
[----:B------:R-:W-:Y:S05]  /*0040*/  BSSY.RECONVERGENT B0, `(.L_x_0) ;  /* 0x000001a000007945 */ /* 0x000fea0003800200 */
[----:B------:R-:W3:Y:S01]  /*0050*/  S2UR UR4, SR_CTAID.X ;  /* 0x00000000000479c3 */ /* 0x000ee20000002500 */
[----:B0-----:R-:W-:-:S04]  /*0060*/  SHF.L.U32 R5, R16, 0x7, RZ ;  /* 0x0000000710057819 */ /* 0x001fc800000006ff */
[----:B------:R-:W-:Y:S01]  /*0070*/  SHF.R.S32.HI R0, RZ, 0x1f, R5 ;  /* 0x0000001fff007819 */ /* 0x000fe20000011405 */
[----:B---3--:R-:W-:Y:S01]  /*0080*/  IMAD.WIDE.U32 R2, R5, UR4, RZ ;  /* 0x0000000405027c25 */ /* 0x008fe2000f8e00ff */
[----:B--2---:R-:W-:-:S03]  /*0090*/  SHF.L.U32 R11, R7, 0x7, RZ ;  /* 0x00000007070b7819 */ /* 0x004fc600000006ff */
[----:B------:R-:W-:Y:S01]  /*00a0*/  IMAD R13, R0, UR4, RZ ;  /* 0x00000004000d7c24 */ /* 0x000fe2000f8e02ff */
[----:B-1----:R-:W-:-:S04]  /*00b0*/  IADD3 R6, P1, PT, -R2, UR6, RZ ;  /* 0x0000000602067c10 */ /* 0x002fc8000ff3e1ff */
[----:B------:R-:W-:Y:S02]  /*00c0*/  IADD3 R13, PT, PT, R3, R13, RZ ;  /* 0x0000000d030d7210 */ /* 0x000fe40007ffe0ff */
[----:B------:R-:W-:Y:S02]  /*00d0*/  ISETP.LT.U32.AND P0, PT, R6, R5, PT ;  /* 0x000000050600720c */ /* 0x000fe40003f01070 */
[----:B------:R-:W-:-:S04]  /*00e0*/  IADD3.X R9, PT, PT, ~R13, UR7, RZ, P1, !PT ;  /* 0x000000070d097c10 */ /* 0x000fc80008ffe5ff */
[----:B------:R-:W-:-:S04]  /*00f0*/  ISETP.LT.AND.EX P0, PT, R9, R0, PT, P0 ;  /* 0x000000000900720c */ /* 0x000fc80003f01300 */
[----:B------:R-:W-:-:S04]  /*0100*/  SEL R6, R6, R5, P0 ;  /* 0x0000000506067207 */ /* 0x000fc80000000000 */
[----:B------:R-:W-:-:S04]  /*0110*/  SHF.L.U32 R0, R6, 0x2, RZ ;  /* 0x0000000206007819 */ /* 0x000fc800000006ff */
[----:B------:R-:W-:-:S13]  /*0120*/  ISETP.GE.AND P0, PT, R11, R0, PT ;  /* 0x000000000b00720c */ /* 0x000fda0003f06270 */
[----:B------:R-:W-:Y:S05]  /*0130*/  @P0 BRA `(.L_x_1) ;  /* 0x0000000000280947 */ /* 0x000fea0003800000 */
[----:B------:R-:W0:Y:S02]  /*0140*/  LDC.64 R8, c[0x0][0x398] ;  /* 0x0000e600ff087b82 */ /* 0x000e240000000a00 */
[----:B0-----:R-:W-:-:S04]  /*0150*/  LEA R8, P0, R2, R8, 0x2 ;  /* 0x0000000802087211 */ /* 0x001fc800078010ff */
[----:B------:R-:W-:-:S03]  /*0160*/  LEA.HI.X R9, R2, R9, R13, 0x2, P0 ;  /* 0x0000000902097211 */ /* 0x000fc600000f140d */
[----:B------:R-:W-:-:S07]  /*0170*/  IMAD.WIDE.U32 R8, R7, 0x80, R8 ;  /* 0x0000008007087825 */ /* 0x000fce00078e0008 */
.L_x_2:
[----:B------:R-:W-:Y:S01]  /*0180*/  IADD3 R11, PT, PT, R11, 0x4000, RZ ;  /* 0x000040000b0b7810 */ /* 0x000fe20007ffe0ff */
[----:B------:R0:W-:Y:S03]  /*0190*/  CCTL.E.PF2 [R8] ;  /* 0x000000000800798f */ /* 0x0001e60000800100 */
[----:B------:R-:W-:Y:S02]  /*01a0*/  ISETP.GE.AND P0, PT, R11, R0, PT ;  /* 0x000000000b00720c */ /* 0x000fe40003f06270 */
[----:B0-----:R-:W-:-:S04]  /*01b0*/  IADD3 R8, P1, PT, R8, 0x4000, RZ ;  /* 0x0000400008087810 */ /* 0x001fc80007f3e0ff */
[----:B------:R-:W-:-:S07]  /*01c0*/  IADD3.X R9, PT, PT, RZ, R9, RZ, P1, !PT ;  /* 0x00000009ff097210 */ /* 0x000fce0000ffe4ff */
[----:B------:R-:W-:Y:S05]  /*01d0*/  @!P0 BRA `(.L_x_2) ;  /* 0xfffffffc00e88947 */ /* 0x000fea000383ffff */
.L_x_1:
[----:B------:R-:W-:Y:S05]  /*01e0*/  BSYNC.RECONVERGENT B0 ;  /* 0x0000000000007941 */ /* 0x000fea0003800200 */
.L_x_0:
[----:B------:R-:W0:Y:S01]  /*01f0*/  LDCU.128 UR8, c[0x0][0x390] ;  /* 0x00007200ff0877ac */ /* 0x000e220008000c00 */
[----:B------:R-:W-:Y:S02]  /*0200*/  ISETP.NE.AND P0, PT, R5, R6, PT ;  /* 0x000000060500720c */ /* 0x000fe40003f05270 */
[C---:B------:R-:W-:Y:S01]  /*0210*/  SHF.L.U32 R8, R2.reuse, 0x2, RZ ;  /* 0x0000000202087819 */ /* 0x040fe200000006ff */
[----:B------:R-:W1:Y:S01]  /*0220*/  LDCU.64 UR4, c[0x0][0x358] ;  /* 0x00006b00ff0477ac */ /* 0x000e620008000a00 */
[----:B------:R-:W-:Y:S02]  /*0230*/  SHF.L.U64.HI R0, R2, 0x2, R13 ;  /* 0x0000000202007819 */ /* 0x000fe4000001020d */
[C---:B0-----:R-:W-:Y:S02]  /*0240*/  IADD3 R4, P1, PT, R8.reuse, UR10, RZ ;  /* 0x0000000a08047c10 */ /* 0x041fe4000ff3e0ff */
[----:B------:R-:W-:Y:S02]  /*0250*/  IADD3 R2, P2, PT, R8, UR8, RZ ;  /* 0x0000000808027c10 */ /* 0x000fe4000ff5e0ff */
[----:B------:R-:W-:-:S02]  /*0260*/  IADD3.X R5, PT, PT, R0, UR11, RZ, P1, !PT ;  /* 0x0000000b00057c10 */ /* 0x000fc40008ffe4ff */
[----:B------:R-:W-:Y:S01]  /*0270*/  IADD3.X R3, PT, PT, R0, UR9, RZ, P2, !PT ;  /* 0x0000000900037c10 */ /* 0x000fe200097fe4ff */
[----:B-1----:R-:W-:Y:S08]  /*0280*/  @!P0 BRA `(.L_x_3) ;  /* 0x0000001000c88947 */ /* 0x002ff00003800000 */
[----:B------:R-:W-:-:S13]  /*0290*/  ISETP.GE.AND P0, PT, R16, 0x1, PT ;  /* 0x000000011000780c */ /* 0x000fda0003f06270 */
[----:B------:R-:W-:Y:S05]  /*02a0*/  @!P0 EXIT ;  /* 0x000000000000894d */ /* 0x000fea0003800000 */
[C---:B------:R-:W-:Y:S01]  /*02b0*/  ISETP.GE.U32.AND P0, PT, R16.reuse, 0x4, PT ;  /* 0x000000041000780c */ /* 0x040fe20003f06070 */
[----:B------:R-:W-:Y:S01]  /*02c0*/  HFMA2 R8, -RZ, RZ, 0, 0 ;  /* 0x00000000ff087431 */ /* 0x000fe200000001ff */
[----:B------:R-:W-:-:S11]  /*02d0*/  LOP3.LUT R12, R16, 0x3, RZ, 0xc0, !PT ;  /* 0x00000003100c7812 */ /* 0x000fd600078ec0ff */
[----:B------:R-:W-:Y:S05]  /*02e0*/  @!P0 BRA `(.L_x_4) ;  /* 0x0000000c00588947 */ /* 0x000fea0003800000 */
[CC--:B------:R-:W-:Y:S01]  /*02f0*/  ISETP.GE.AND P4, PT, R7.reuse, R6.reuse, PT ;  /* 0x000000060700720c */ /* 0x0c0fe20003f86270 */
[----:B------:R-:W-:Y:S01]  /*0300*/  BSSY.RECONVERGENT B0, `(.L_x_5) ;  /* 0x000001f000007945 */ /* 0x000fe20003800200 */
[----:B------:R-:W-:Y:S02]  /*0310*/  LOP3.LUT R8, R16, 0x7ffffffc, RZ, 0xc0, !PT ;  /* 0x7ffffffc10087812 */ /* 0x000fe400078ec0ff */
[C---:B------:R-:W-:Y:S02]  /*0320*/  IADD3 R13, PT, PT, R7.reuse, 0x80, RZ ;  /* 0x00000080070d7810 */ /* 0x040fe40007ffe0ff */
[C---:B------:R-:W-:Y:S02]  /*0330*/  IADD3 R11, PT, PT, R7.reuse, 0x100, RZ ;  /* 0x00000100070b7810 */ /* 0x040fe40007ffe0ff */
[----:B------:R-:W-:Y:S02]  /*0340*/  IADD3 R9, PT, PT, R7, 0x180, RZ ;  /* 0x0000018007097810 */ /* 0x000fe40007ffe0ff */
[----:B------:R-:W-:-:S02]  /*0350*/  ISETP.GE.AND P3, PT, R13, R6, PT ;  /* 0x000000060d00720c */ /* 0x000fc40003f66270 */
[-C--:B------:R-:W-:Y:S02]  /*0360*/  ISETP.GE.AND P0, PT, R11, R6.reuse, PT ;  /* 0x000000060b00720c */ /* 0x080fe40003f06270 */
[----:B------:R-:W-:Y:S02]  /*0370*/  ISETP.GE.AND P1, PT, R9, R6, PT ;  /* 0x000000060900720c */ /* 0x000fe40003f26270 */
[----:B------:R-:W-:Y:S01]  /*0380*/  ISETP.NE.AND P2, PT, R8, 0x4, PT ;  /* 0x000000040800780c */ /* 0x000fe20003f45270 */
[----:B------:R-:W-:-:S12]  /*0390*/  @P4 BRA `(.L_x_6) ;  /* 0x0000000000544947 */ /* 0x000fd80003800000 */
[----:B------:R-:W-:-:S05]  /*03a0*/  IMAD.WIDE R14, R7, 0x4, R4 ;  /* 0x00000004070e7825 */ /* 0x000fca00078e0204 */
[----:B------:R0:W2:Y:S01]  /*03b0*/  LDG.E R10, desc[UR4][R14.64] ;  /* 0x000000040e0a7981 */ /* 0x0000a2000c1e1900 */
[----:B------:R-:W-:Y:S01]  /*03c0*/  MOV R18, 0x3c80f082 ;  /* 0x3c80f08200127802 */ /* 0x000fe20000000f00 */
[----:B------:R-:W-:Y:S02]  /*03d0*/  HFMA2 R17, -RZ, RZ, 1.875, 0 ;  /* 0x3f800000ff117431 */ /* 0x000fe400000001ff */
[----:B0-----:R-:W-:-:S04]  /*03e0*/  IMAD.WIDE R14, R7, 0x4, R2 ;  /* 0x00000004070e7825 */ /* 0x001fc800078e0202 */
[C---:B--2---:R-:W-:Y:S01]  /*03f0*/  FMUL R0, |R10|.reuse, 2.8853900432586669922 ;  /* 0x4038aa3b0a007820 */ /* 0x044fe20000400200 */
[C---:B------:R-:W-:Y:S01]  /*0400*/  FMUL R19, R10.reuse, R10 ;  /* 0x0000000a0a137220 */ /* 0x040fe20000400000 */
[C---:B------:R-:W-:Y:S02]  /*0410*/  FSETP.GE.AND P5, PT, |R10|.reuse, 0.60000002384185791016, PT ;  /* 0x3f19999a0a00780b */ /* 0x040fe40003fa6200 */
[----:B------:R-:W-:Y:S01]  /*0420*/  FSETP.GE.AND P4, PT, |R10|, 9.010913848876953125, PT ;  /* 0x41102cb40a00780b */ /* 0x000fe20003f86200 */
[C---:B------:R-:W-:Y:S01]  /*0430*/  FFMA R18, R19.reuse, R18, -0.052303962409496307373 ;  /* 0xbd563cae13127423 */ /* 0x040fe20000000012 */
[----:B------:R-:W0:Y:S03]  /*0440*/  MUFU.EX2 R0, R0 ;  /* 0x0000000000007308 */ /* 0x000e260000000800 */
[----:B------:R-:W-:Y:S01]  /*0450*/  FFMA R18, R19, R18, 0.1331529766321182251 ;  /* 0x3e08594113127423 */ /* 0x000fe20000000012 */
[----:B0-----:R-:W-:-:S03]  /*0460*/  FADD R16, R0, 1 ;  /* 0x3f80000000107421 */ /* 0x001fc60000000000 */
[----:B------:R-:W-:-:S04]  /*0470*/  FFMA R0, R19, R18, -0.33332768082618713379 ;  /* 0xbeaaa9ed13007423 */ /* 0x000fc80000000012 */
[----:B------:R-:W-:Y:S01]  /*0480*/  FFMA R19, R19, R0, RZ ;  /* 0x0000000013137223 */ /* 0x000fe200000000ff */
[----:B------:R-:W0:Y:S02]  /*0490*/  MUFU.RCP R16, R16 ;  /* 0x0000001000107308 */ /* 0x000e240000001000 */
[----:B0-----:R-:W-:-:S05]  /*04a0*/  FFMA R17, R16, -2, R17 ;  /* 0xc000000010117823 */ /* 0x001fca0000000011 */
[----:B------:R-:W-:-:S04]  /*04b0*/  FSEL R17, R17, 1, !P4 ;  /* 0x3f80000011117808 */ /* 0x000fc80006000000 */
[--C-:B------:R-:W-:Y:S01]  /*04c0*/  LOP3.LUT R17, R17, 0x80000000, R10.reuse, 0xb8, !PT ;  /* 0x8000000011117812 */ /* 0x100fe200078eb80a */
[----:B------:R-:W-:-:S05]  /*04d0*/  @!P5 FFMA R17, R10, R19, R10 ;  /* 0x000000130a11d223 */ /* 0x000fca000000000a */
[----:B------:R0:W-:Y:S02]  /*04e0*/  STG.E desc[UR4][R14.64], R17 ;  /* 0x000000110e007986 */ /* 0x0001e4000c101904 */
.L_x_6:
[----:B------:R-:W-:Y:S05]  /*04f0*/  BSYNC.RECONVERGENT B0 ;  /* 0x0000000000007941 */ /* 0x000fea0003800200 */
.L_x_5:
[----:B------:R-:W-:Y:S04]  /*0500*/  BSSY.RECONVERGENT B0, `(.L_x_7) ;  /* 0x0000017000007945 */ /* 0x000fe80003800200 */
[----:B------:R-:W-:Y:S05]  /*0510*/  @P3 BRA `(.L_x_8) ;  /* 0x0000000000543947 */ /* 0x000fea0003800000 */
[----:B0-----:R-:W-:-:S05]  /*0520*/  IMAD.WIDE R14, R13, 0x4, R4 ;  /* 0x000000040d0e7825 */ /* 0x001fca00078e0204 */
        /* <DEDUP_REMOVED lines=20> */
.L_x_8:
[----:B------:R-:W-:Y:S05]  /*0670*/  BSYNC.RECONVERGENT B0 ;  /* 0x0000000000007941 */ /* 0x000fea0003800200 */
.L_x_7:
[----:B------:R-:W-:Y:S04]  /*0680*/  BSSY.RECONVERGENT B0, `(.L_x_9) ;  /* 0x0000017000007945 */ /* 0x000fe80003800200 */
[----:B------:R-:W-:Y:S05]  /*0690*/  @P0 BRA `(.L_x_10) ;  /* 0x0000000000540947 */ /* 0x000fea0003800000 */
[----:B01----:R-:W-:-:S06]  /*06a0*/  IMAD.WIDE R14, R11, 0x4, R4 ;  /* 0x000000040b0e7825 */ /* 0x003fcc00078e0204 */
[----:B------:R-:W2:Y:S01]  /*06b0*/  LDG.E R14, desc[UR4][R14.64] ;  /* 0x000000040e0e7981 */ /* 0x000ea2000c1e1900 */
[----:B------:R-:W-:Y:S01]  /*06c0*/  MOV R16, 0x3c80f082 ;  /* 0x3c80f08200107802 */ /* 0x000fe20000000f00 */
[----:B------:R-:W-:Y:S02]  /*06d0*/  HFMA2 R13, -RZ, RZ, 1.875, 0 ;  /* 0x3f800000ff0d7431 */ /* 0x000fe400000001ff */
        /* <DEDUP_REMOVED lines=11> */
[----:B0-----:R-:W-:Y:S01]  /*0790*/  FFMA R13, R10, -2, R13 ;  /* 0xc00000000a0d7823 */ /* 0x001fe2000000000d */
[----:B------:R-:W-:-:S04]  /*07a0*/  IMAD.WIDE R10, R11, 0x4, R2 ;  /* 0x000000040b0a7825 */ /* 0x000fc800078e0202 */
[----:B------:R-:W-:-:S04]  /*07b0*/  FSEL R13, R13, 1, !P0 ;  /* 0x3f8000000d0d7808 */ /* 0x000fc80004000000 */
[--C-:B------:R-:W-:Y:S01]  /*07c0*/  LOP3.LUT R13, R13, 0x80000000, R14.reuse, 0xb8, !PT ;  /* 0x800000000d0d7812 */ /* 0x100fe200078eb80e */
[----:B------:R-:W-:-:S05]  /*07d0*/  @!P3 FFMA R13, R14, R17, R14 ;  /* 0x000000110e0db223 */ /* 0x000fca000000000e */
[----:B------:R2:W-:Y:S02]  /*07e0*/  STG.E desc[UR4][R10.64], R13 ;  /* 0x0000000d0a007986 */ /* 0x0005e4000c101904 */
.L_x_10:
[----:B------:R-:W-:Y:S05]  /*07f0*/  BSYNC.RECONVERGENT B0 ;  /* 0x0000000000007941 */ /* 0x000fea0003800200 */
.L_x_9:
[----:B------:R-:W-:Y:S04]  /*0800*/  BSSY.RECONVERGENT B0, `(.L_x_11) ;  /* 0x0000017000007945 */ /* 0x000fe80003800200 */
[----:B------:R-:W-:Y:S05]  /*0810*/  @P1 BRA `(.L_x_12) ;  /* 0x0000000000541947 */ /* 0x000fea0003800000 */
[----:B--2---:R-:W-:-:S05]  /*0820*/  IMAD.WIDE R10, R9, 0x4, R4 ;  /* 0x00000004090a7825 */ /* 0x004fca00078e0204 */
[----:B------:R-:W2:Y:S01]  /*0830*/  LDG.E R13, desc[UR4][R10.64] ;  /* 0x000000040a0d7981 */ /* 0x000ea2000c1e1900 */
[----:B------:R-:W-:Y:S01]  /*0840*/  MOV R16, 0x3c80f082 ;  /* 0x3c80f08200107802 */ /* 0x000fe20000000f00 */
[----:B01----:R-:W-:Y:S02]  /*0850*/  HFMA2 R15, -RZ, RZ, 1.875, 0 ;  /* 0x3f800000ff0f7431 */ /* 0x003fe400000001ff */
        /* <DEDUP_REMOVED lines=13> */
[----:B------:R-:W-:Y:S01]  /*0930*/  LOP3.LUT R15, R10, 0x80000000, R13, 0xb8, !PT ;  /* 0x800000000a0f7812 */ /* 0x000fe200078eb80d */
[----:B------:R-:W-:-:S04]  /*0940*/  IMAD.WIDE R10, R9, 0x4, R2 ;  /* 0x00000004090a7825 */ /* 0x000fc800078e0202 */
[----:B------:R-:W-:-:S05]  /*0950*/  @!P1 FFMA R15, R13, R0, R13 ;  /* 0x000000000d0f9223 */ /* 0x000fca000000000d */
[----:B------:R3:W-:Y:S02]  /*0960*/  STG.E desc[UR4][R10.64], R15 ;  /* 0x0000000f0a007986 */ /* 0x0007e4000c101904 */
.L_x_12:
[----:B------:R-:W-:Y:S05]  /*0970*/  BSYNC.RECONVERGENT B0 ;  /* 0x0000000000007941 */ /* 0x000fea0003800200 */
.L_x_11:
[----:B------:R-:W-:Y:S05]  /*0980*/  @!P2 BRA `(.L_x_4) ;  /* 0x0000000400b0a947 */ /* 0x000fea0003800000 */
[----:B------:R-:W-:-:S07]  /*0990*/  MOV R9, 0x4 ;  /* 0x0000000400097802 */ /* 0x000fce0000000f00 */
.L_x_21:
[C---:B012---:R-:W-:Y:S01]  /*09a0*/  LEA R17, R9.reuse, R7, 0x7 ;  /* 0x0000000709117211 */ /* 0x047fe200078e38ff */
[----:B------:R-:W-:Y:S01]  /*09b0*/  BSSY.RECONVERGENT B0, `(.L_x_13) ;  /* 0x0000020000007945 */ /* 0x000fe20003800200 */
[----:B------:R-:W-:Y:S02]  /*09c0*/  IADD3 R9, PT, PT, R9, 0x4, RZ ;  /* 0x0000000409097810 */ /* 0x000fe40007ffe0ff */
[C---:B------:R-:W-:Y:S02]  /*09d0*/  ISETP.GE.AND P4, PT, R17.reuse, R6, PT ;  /* 0x000000061100720c */ /* 0x040fe40003f86270 */
[C---:B---3--:R-:W-:Y:S02]  /*09e0*/  IADD3 R15, PT, PT, R17.reuse, 0x80, RZ ;  /* 0x00000080110f7810 */ /* 0x048fe40007ffe0ff */
[C---:B--2---:R-:W-:Y:S02]  /*09f0*/  IADD3 R13, PT, PT, R17.reuse, 0x100, RZ ;  /* 0x00000100110d7810 */ /* 0x044fe40007ffe0ff */
[----:B------:R-:W-:-:S02]  /*0a00*/  IADD3 R11, PT, PT, R17, 0x180, RZ ;  /* 0x00000180110b7810 */ /* 0x000fc40007ffe0ff */
[----:B------:R-:W-:Y:S02]  /*0a10*/  ISETP.NE.AND P0, PT, R9, R8, PT ;  /* 0x000000080900720c */ /* 0x000fe40003f05270 */
[-C--:B------:R-:W-:Y:S02]  /*0a20*/  ISETP.GE.AND P3, PT, R15, R6.reuse, PT ;  /* 0x000000060f00720c */ /* 0x080fe40003f66270 */
[-C--:B------:R-:W-:Y:S02]  /*0a30*/  ISETP.GE.AND P2, PT, R13, R6.reuse, PT ;  /* 0x000000060d00720c */ /* 0x080fe40003f46270 */
[----:B------:R-:W-:Y:S01]  /*0a40*/  ISETP.GE.AND P1, PT, R11, R6, PT ;  /* 0x000000060b00720c */ /* 0x000fe20003f26270 */
[----:B------:R-:W-:-:S12]  /*0a50*/  @P4 BRA `(.L_x_14) ;  /* 0x0000000000544947 */ /* 0x000fd80003800000 */
[----:B------:R-:W-:-:S05]  /*0a60*/  IMAD.WIDE R18, R17, 0x4, R4 ;  /* 0x0000000411127825 */ /* 0x000fca00078e0204 */
[----:B------:R-:W2:Y:S01]  /*0a70*/  LDG.E R10, desc[UR4][R18.64] ;  /* 0x00000004120a7981 */ /* 0x000ea2000c1e1900 */
[----:B------:R-:W-:Y:S01]  /*0a80*/  HFMA2 R20, -RZ, RZ, 1.125, -9232 ;  /* 0x3c80f082ff147431 */ /* 0x000fe200000001ff */
[----:B------:R-:W-:Y:S01]  /*0a90*/  MOV R23, 0x3f800000 ;  /* 0x3f80000000177802 */ /* 0x000fe20000000f00 */
        /* <DEDUP_REMOVED lines=12> */
[----:B------:R-:W-:Y:S01]  /*0b60*/  FSEL R19, R16, 1, !P4 ;  /* 0x3f80000010137808 */ /* 0x000fe20006000000 */
[----:B------:R-:W-:-:S03]  /*0b70*/  IMAD.WIDE R16, R17, 0x4, R2 ;  /* 0x0000000411107825 */ /* 0x000fc600078e0202 */
[--C-:B------:R-:W-:Y:S01]  /*0b80*/  LOP3.LUT R19, R19, 0x80000000, R10.reuse, 0xb8, !PT ;  /* 0x8000000013137812 */ /* 0x100fe200078eb80a */
[----:B------:R-:W-:-:S05]  /*0b90*/  @!P5 FFMA R19, R10, R21, R10 ;  /* 0x000000150a13d223 */ /* 0x000fca000000000a */
[----:B------:R0:W-:Y:S02]  /*0ba0*/  STG.E desc[UR4][R16.64], R19 ;  /* 0x0000001310007986 */ /* 0x0001e4000c101904 */
.L_x_14:
[----:B------:R-:W-:Y:S05]  /*0bb0*/  BSYNC.RECONVERGENT B0 ;  /* 0x0000000000007941 */ /* 0x000fea0003800200 */
.L_x_13:
[----:B------:R-:W-:Y:S04]  /*0bc0*/  BSSY.RECONVERGENT B0, `(.L_x_15) ;  /* 0x0000017000007945 */ /* 0x000fe80003800200 */
[----:B------:R-:W-:Y:S05]  /*0bd0*/  @P3 BRA `(.L_x_16) ;  /* 0x0000000000543947 */ /* 0x000fea0003800000 */
[----:B0-----:R-:W-:-:S06]  /*0be0*/  IMAD.WIDE R16, R15, 0x4, R4 ;  /* 0x000000040f107825 */ /* 0x001fcc00078e0204 */
        /* <DEDUP_REMOVED lines=20> */
.L_x_16:
[----:B------:R-:W-:Y:S05]  /*0d30*/  BSYNC.RECONVERGENT B0 ;  /* 0x0000000000007941 */ /* 0x000fea0003800200 */
.L_x_15:
[----:B------:R-:W-:Y:S04]  /*0d40*/  BSSY.RECONVERGENT B0, `(.L_x_17) ;  /* 0x0000017000007945 */ /* 0x000fe80003800200 */
[----:B------:R-:W-:Y:S05]  /*0d50*/  @P2 BRA `(.L_x_18) ;  /* 0x0000000000542947 */ /* 0x000fea0003800000 */
[----:B-1----:R-:W-:-:S05]  /*0d60*/  IMAD.WIDE R14, R13, 0x4, R4 ;  /* 0x000000040d0e7825 */ /* 0x002fca00078e0204 */
[----:B------:R1:W2:Y:S01]  /*0d70*/  LDG.E R10, desc[UR4][R14.64] ;  /* 0x000000040e0a7981 */ /* 0x0002a2000c1e1900 */
[----:B------:R-:W-:Y:S01]  /*0d80*/  HFMA2 R18, -RZ, RZ, 1.125, -9232 ;  /* 0x3c80f082ff127431 */ /* 0x000fe200000001ff */
[----:B0-----:R-:W-:Y:S01]  /*0d90*/  MOV R17, 0x3f800000 ;  /* 0x3f80000000117802 */ /* 0x001fe20000000f00 */
[----:B-1----:R-:W-:-:S04]  /*0da0*/  IMAD.WIDE R14, R13, 0x4, R2 ;  /* 0x000000040d0e7825 */ /* 0x002fc800078e0202 */
        /* <DEDUP_REMOVED lines=16> */
.L_x_18:
[----:B------:R-:W-:Y:S05]  /*0eb0*/  BSYNC.RECONVERGENT B0 ;  /* 0x0000000000007941 */ /* 0x000fea0003800200 */
.L_x_17:
[----:B------:R-:W-:Y:S04]  /*0ec0*/  BSSY.RECONVERGENT B0, `(.L_x_19) ;  /* 0x0000017000007945 */ /* 0x000fe80003800200 */
[----:B------:R-:W-:Y:S05]  /*0ed0*/  @P1 BRA `(.L_x_20) ;  /* 0x0000000000541947 */ /* 0x000fea0003800000 */
[----:B-12---:R-:W-:-:S06]  /*0ee0*/  IMAD.WIDE R14, R11, 0x4, R4 ;  /* 0x000000040b0e7825 */ /* 0x006fcc00078e0204 */
[----:B------:R-:W2:Y:S01]  /*0ef0*/  LDG.E R14, desc[UR4][R14.64] ;  /* 0x000000040e0e7981 */ /* 0x000ea2000c1e1900 */
[----:B0-----:R-:W-:Y:S01]  /*0f00*/  HFMA2 R16, -RZ, RZ, 1.125, -9232 ;  /* 0x3c80f082ff107431 */ /* 0x001fe200000001ff */
        /* <DEDUP_REMOVED lines=18> */
.L_x_20:
[----:B------:R-:W-:Y:S05]  /*1030*/  BSYNC.RECONVERGENT B0 ;  /* 0x0000000000007941 */ /* 0x000fea0003800200 */
.L_x_19:
[----:B------:R-:W-:Y:S05]  /*1040*/  @P0 BRA `(.L_x_21) ;  /* 0xfffffff800540947 */ /* 0x000fea000383ffff */
.L_x_4:
[----:B------:R-:W-:-:S13]  /*1050*/  ISETP.NE.AND P0, PT, R12, RZ, PT ;  /* 0x000000ff0c00720c */ /* 0x000fda0003f05270 */
[----:B------:R-:W-:Y:S05]  /*1060*/  @!P0 EXIT ;  /* 0x000000000000894d */ /* 0x000fea0003800000 */
[----:B------:R-:W-:-:S13]  /*1070*/  ISETP.NE.AND P0, PT, R12, 0x1, PT ;  /* 0x000000010c00780c */ /* 0x000fda0003f05270 */
[----:B------:R-:W-:Y:S05]  /*1080*/  @!P0 BRA `(.L_x_22) ;  /* 0x0000000000d48947 */ /* 0x000fea0003800000 */
[----:B012---:R-:W-:Y:S01]  /*1090*/  LEA R17, R8, R7, 0x7 ;  /* 0x0000000708117211 */ /* 0x007fe200078e38ff */
[----:B------:R-:W-:Y:S03]  /*10a0*/  BSSY.RECONVERGENT B0, `(.L_x_23) ;  /* 0x000001a000007945 */ /* 0x000fe60003800200 */
[C---:B------:R-:W-:Y:S02]  /*10b0*/  ISETP.GE.AND P0, PT, R17.reuse, R6, PT ;  /* 0x000000061100720c */ /* 0x040fe40003f06270 */
[----:B------:R-:W-:-:S04]  /*10c0*/  IADD3 R9, PT, PT, R17, 0x80, RZ ;  /* 0x0000008011097810 */ /* 0x000fc80007ffe0ff */
[----:B------:R-:W-:-:S07]  /*10d0*/  ISETP.GE.AND P2, PT, R9, R6, PT ;  /* 0x000000060900720c */ /* 0x000fce0003f46270 */
[----:B------:R-:W-:Y:S06]  /*10e0*/  @P0 BRA `(.L_x_24) ;  /* 0x0000000000540947 */ /* 0x000fec0003800000 */
[----:B---3--:R-:W-:-:S05]  /*10f0*/  IMAD.WIDE R10, R17, 0x4, R4 ;  /* 0x00000004110a7825 */ /* 0x008fca00078e0204 */
        /* <DEDUP_REMOVED lines=20> */
.L_x_24:
[----:B------:R-:W-:Y:S05]  /*1240*/  BSYNC.RECONVERGENT B0 ;  /* 0x0000000000007941 */ /* 0x000fea0003800200 */
.L_x_23:
[----:B------:R-:W-:Y:S04]  /*1250*/  BSSY.RECONVERGENT B0, `(.L_x_25) ;  /* 0x0000017000007945 */ /* 0x000fe80003800200 */
[----:B------:R-:W-:Y:S05]  /*1260*/  @P2 BRA `(.L_x_26) ;  /* 0x0000000000542947 */ /* 0x000fea0003800000 */
[----:B0--3--:R-:W-:-:S05]  /*1270*/  IMAD.WIDE R10, R9, 0x4, R4 ;  /* 0x00000004090a7825 */ /* 0x009fca00078e0204 */
        /* <DEDUP_REMOVED lines=20> */
.L_x_26:
[----:B------:R-:W-:Y:S05]  /*13c0*/  BSYNC.RECONVERGENT B0 ;  /* 0x0000000000007941 */ /* 0x000fea0003800200 */
.L_x_25:
[----:B------:R-:W-:-:S07]  /*13d0*/  IADD3 R8, PT, PT, R8, 0x2, RZ ;  /* 0x0000000208087810 */ /* 0x000fce0007ffe0ff */
.L_x_22:
[----:B------:R-:W4:Y:S02]  /*13e0*/  LDC R0, c[0x0][0x388] ;  /* 0x0000e200ff007b82 */ /* 0x000f240000000800 */
[----:B----4-:R-:W-:-:S04]  /*13f0*/  LOP3.LUT R0, R0, 0x1, RZ, 0xc0, !PT ;  /* 0x0000000100007812 */ /* 0x010fc800078ec0ff */
[----:B------:R-:W-:-:S13]  /*1400*/  ISETP.NE.U32.AND P0, PT, R0, 0x1, PT ;  /* 0x000000010000780c */ /* 0x000fda0003f05070 */
[----:B------:R-:W-:Y:S05]  /*1410*/  @P0 EXIT ;  /* 0x000000000000094d */ /* 0x000fea0003800000 */
[----:B0123--:R-:W-:-:S04]  /*1420*/  LEA R11, R8, R7, 0x7 ;  /* 0x00000007080b7211 */ /* 0x00ffc800078e38ff */
[----:B------:R-:W-:-:S13]  /*1430*/  ISETP.GE.AND P0, PT, R11, R6, PT ;  /* 0x000000060b00720c */ /* 0x000fda0003f06270 */
[----:B------:R-:W-:Y:S05]  /*1440*/  @P0 EXIT ;  /* 0x000000000000094d */ /* 0x000fea0003800000 */
[----:B------:R-:W-:-:S06]  /*1450*/  IMAD.WIDE R4, R11, 0x4, R4 ;  /* 0x000000040b047825 */ /* 0x000fcc00078e0204 */
[----:B------:R-:W2:Y:S01]  /*1460*/  LDG.E R4, desc[UR4][R4.64] ;  /* 0x0000000404047981 */ /* 0x000ea2000c1e1900 */
[----:B------:R-:W-:Y:S01]  /*1470*/  HFMA2 R8, -RZ, RZ, 1.125, -9232 ;  /* 0x3c80f082ff087431 */ /* 0x000fe200000001ff */
[----:B------:R-:W-:Y:S01]  /*1480*/  MOV R7, 0x3f800000 ;  /* 0x3f80000000077802 */ /* 0x000fe20000000f00 */
[----:B------:R-:W-:-:S04]  /*1490*/  IMAD.WIDE R2, R11, 0x4, R2 ;  /* 0x000000040b027825 */ /* 0x000fc800078e0202 */
        /* <DEDUP_REMOVED lines=15> */
[----:B------:R-:W-:Y:S01]  /*1590*/  STG.E desc[UR4][R2.64], R7 ;  /* 0x0000000702007986 */ /* 0x000fe2000c101904 */
[----:B------:R-:W-:Y:S05]  /*15a0*/  EXIT ;  /* 0x000000000000794d */ /* 0x000fea0003800000 */
.L_x_3:
[----:B------:R-:W-:-:S13]  /*15b0*/  ISETP.GE.AND P0, PT, R16, 0x1, PT ;  /* 0x000000011000780c */ /* 0x000fda0003f06270 */
[----:B------:R-:W-:Y:S05]  /*15c0*/  @!P0 EXIT ;  /* 0x000000000000894d */ /* 0x000fea0003800000 */
[C---:B------:R-:W-:Y:S01]  /*15d0*/  ISETP.GE.U32.AND P1, PT, R16.reuse, 0x4, PT ;  /* 0x000000041000780c */ /* 0x040fe20003f26070 */
[----:B------:R-:W-:Y:S01]  /*15e0*/  HFMA2 R6, -RZ, RZ, 0, 0 ;  /* 0x00000000ff067431 */ /* 0x000fe200000001ff */
[----:B------:R-:W-:-:S04]  /*15f0*/  LOP3.LUT R22, R16, 0x3, RZ, 0xc0, !PT ;  /* 0x0000000310167812 */ /* 0x000fc800078ec0ff */
[----:B------:R-:W-:-:S07]  /*1600*/  ISETP.NE.AND P0, PT, R22, RZ, PT ;  /* 0x000000ff1600720c */ /* 0x000fce0003f05270 */
[----:B------:R-:W-:Y:S06]  /*1610*/  @!P1 BRA `(.L_x_27) ;  /* 0x0000000400549947 */ /* 0x000fec0003800000 */
[----:B------:R-:W-:Y:S02]  /*1620*/  IADD3 R8, P1, PT, R8, 0x400, RZ ;  /* 0x0000040008087810 */ /* 0x000fe40007f3e0ff */
[----:B------:R-:W-:Y:S02]  /*1630*/  LOP3.LUT R6, R16, 0x7ffffffc, RZ, 0xc0, !PT ;  /* 0x7ffffffc10067812 */ /* 0x000fe400078ec0ff */
[C---:B------:R-:W-:Y:S02]  /*1640*/  IADD3 R10, P2, PT, R8.reuse, UR10, RZ ;  /* 0x0000000a080a7c10 */ /* 0x040fe4000ff5e0ff */
[----:B------:R-:W-:Y:S02]  /*1650*/  IADD3.X R0, PT, PT, RZ, R0, RZ, P1, !PT ;  /* 0x00000000ff007210 */ /* 0x000fe40000ffe4ff */
[----:B------:R-:W-:Y:S02]  /*1660*/  IADD3 R8, P1, PT, R8, UR8, RZ ;  /* 0x0000000808087c10 */ /* 0x000fe4000ff3e0ff */
[----:B------:R-:W-:-:S02]  /*1670*/  IADD3.X R11, PT, PT, R0, UR11, RZ, P2, !PT ;  /* 0x0000000b000b7c10 */ /* 0x000fc400097fe4ff */
[----:B------:R-:W-:Y:S02]  /*1680*/  IADD3.X R9, PT, PT, R0, UR9, RZ, P1, !PT ;  /* 0x0000000900097c10 */ /* 0x000fe40008ffe4ff */
[----:B------:R-:W-:Y:S02]  /*1690*/  MOV R17, R7 ;  /* 0x0000000700117202 */ /* 0x000fe40000000f00 */
[----:B------:R-:W-:-:S07]  /*16a0*/  IADD3 R18, PT, PT, -R6, RZ, RZ ;  /* 0x000000ff06127210 */ /* 0x000fce0007ffe1ff */
.L_x_28:
[----:B------:R-:W-:-:S05]  /*16b0*/  IMAD.WIDE R12, R17, 0x4, R10 ;  /* 0x00000004110c7825 */ /* 0x000fca00078e020a */
[----:B------:R-:W2:Y:S01]  /*16c0*/  LDG.E R21, desc[UR4][R12.64+-0x400] ;  /* 0xfffc00040c157981 */ /* 0x000ea2000c1e1900 */
[----:B------:R-:W-:Y:S01]  /*16d0*/  MOV R20, 0x3c80f082 ;  /* 0x3c80f08200147802 */ /* 0x000fe20000000f00 */
[----:B0-----:R-:W-:Y:S02]  /*16e0*/  HFMA2 R19, -RZ, RZ, 1.875, 0 ;  /* 0x3f800000ff137431 */ /* 0x001fe400000001ff */
        /* <DEDUP_REMOVED lines=16> */
[----:B------:R0:W-:Y:S04]  /*17f0*/  STG.E desc[UR4][R14.64+-0x400], R23 ;  /* 0xfffc00170e007986 */ /* 0x0001e8000c101904 */
[----:B------:R-:W2:Y:S02]  /*1800*/  LDG.E R21, desc[UR4][R12.64+-0x200] ;  /* 0xfffe00040c157981 */ /* 0x000ea4000c1e1900 */
[C---:B--2---:R-:W-:Y:S01]  /*1810*/  FMUL R24, |R21|.reuse, 2.8853900432586669922 ;  /* 0x4038aa3b15187820 */ /* 0x044fe20000400200 */
[C---:B------:R-:W-:Y:S01]  /*1820*/  FMUL R27, R21.reuse, R21 ;  /* 0x00000015151b7220 */ /* 0x040fe20000400000 */
[C---:B------:R-:W-:Y:S02]  /*1830*/  FSETP.GE.AND P1, PT, |R21|.reuse, 9.010913848876953125, PT ;  /* 0x41102cb41500780b */ /* 0x040fe40003f26200 */
[----:B------:R-:W-:Y:S01]  /*1840*/  FSETP.GE.AND P2, PT, |R21|, 0.60000002384185791016, PT ;  /* 0x3f19999a1500780b */ /* 0x000fe20003f46200 */
[C---:B------:R-:W-:Y:S01]  /*1850*/  FFMA R26, R27.reuse, R20, -0.052303962409496307373 ;  /* 0xbd563cae1b1a7423 */ /* 0x040fe20000000014 */
[----:B------:R-:W1:Y:S03]  /*1860*/  MUFU.EX2 R24, R24 ;  /* 0x0000001800187308 */ /* 0x000e660000000800 */
[----:B------:R-:W-:Y:S01]  /*1870*/  FFMA R28, R27, R26, 0.1331529766321182251 ;  /* 0x3e0859411b1c7423 */ /* 0x000fe2000000001a */
[----:B-1----:R-:W-:-:S04]  /*1880*/  FADD R25, R24, 1 ;  /* 0x3f80000018197421 */ /* 0x002fc80000000000 */
[----:B------:R-:W1:Y:S02]  /*1890*/  MUFU.RCP R0, R25 ;  /* 0x0000001900007308 */ /* 0x000e640000001000 */
[----:B-1----:R-:W-:-:S05]  /*18a0*/  FFMA R0, R0, -2, R19 ;  /* 0xc000000000007823 */ /* 0x002fca0000000013 */
[----:B------:R-:W-:Y:S01]  /*18b0*/  FSEL R26, R0, 1, !P1 ;  /* 0x3f800000001a7808 */ /* 0x000fe20004800000 */
[----:B------:R-:W-:-:S03]  /*18c0*/  FFMA R0, R27, R28, -0.33332768082618713379 ;  /* 0xbeaaa9ed1b007423 */ /* 0x000fc6000000001c */
[----:B0-----:R-:W-:Y:S01]  /*18d0*/  LOP3.LUT R23, R26, 0x80000000, R21, 0xb8, !PT ;  /* 0x800000001a177812 */ /* 0x001fe200078eb815 */
[----:B------:R-:W-:-:S04]  /*18e0*/  FFMA R0, R27, R0, RZ ;  /* 0x000000001b007223 */ /* 0x000fc800000000ff */
        /* <DEDUP_REMOVED lines=19> */
[----:B------:R-:W2:Y:S01]  /*1a20*/  LDG.E R12, desc[UR4][R12.64+0x200] ;  /* 0x000200040c0c7981 */ /* 0x000ea2000c1e1900 */
[----:B------:R-:W-:Y:S02]  /*1a30*/  IADD3 R18, PT, PT, R18, 0x4, RZ ;  /* 0x0000000412127810 */ /* 0x000fe40007ffe0ff */
[----:B------:R-:W-:Y:S01]  /*1a40*/  IADD3 R17, PT, PT, R17, 0x200, RZ ;  /* 0x0000020011117810 */ /* 0x000fe20007ffe0ff */
[C---:B--2---:R-:W-:Y:S01]  /*1a50*/  FMUL R21, |R12|.reuse, 2.8853900432586669922 ;  /* 0x4038aa3b0c157820 */ /* 0x044fe20000400200 */
[C---:B------:R-:W-:Y:S01]  /*1a60*/  FMUL R25, R12.reuse, R12 ;  /* 0x0000000c0c197220 */ /* 0x040fe20000400000 */
[----:B------:R-:W-:-:S02]  /*1a70*/  FSETP.GE.AND P2, PT, |R12|, 0.60000002384185791016, PT ;  /* 0x3f19999a0c00780b */ /* 0x000fc40003f46200 */
[----:B------:R-:W-:Y:S01]  /*1a80*/  FSETP.GE.AND P1, PT, |R12|, 9.010913848876953125, PT ;  /* 0x41102cb40c00780b */ /* 0x000fe20003f26200 */
[C---:B------:R-:W-:Y:S01]  /*1a90*/  FFMA R20, R25.reuse, R20, -0.052303962409496307373 ;  /* 0xbd563cae19147423 */ /* 0x040fe20000000014 */
[----:B------:R-:W1:Y:S03]  /*1aa0*/  MUFU.EX2 R21, R21 ;  /* 0x0000001500157308 */ /* 0x000e660000000800 */
[----:B------:R-:W-:-:S04]  /*1ab0*/  FFMA R0, R25, R20, 0.1331529766321182251 ;  /* 0x3e08594119007423 */ /* 0x000fc80000000014 */
[----:B------:R-:W-:-:S04]  /*1ac0*/  FFMA R0, R25, R0, -0.33332768082618713379 ;  /* 0xbeaaa9ed19007423 */ /* 0x000fc80000000000 */
[----:B------:R-:W-:Y:S01]  /*1ad0*/  FFMA R25, R25, R0, RZ ;  /* 0x0000000019197223 */ /* 0x000fe200000000ff */
[----:B-1----:R-:W-:-:S06]  /*1ae0*/  FADD R24, R21, 1 ;  /* 0x3f80000015187421 */ /* 0x002fcc0000000000 */
[----:B------:R-:W1:Y:S02]  /*1af0*/  MUFU.RCP R24, R24 ;  /* 0x0000001800187308 */ /* 0x000e640000001000 */
[----:B-1----:R-:W-:-:S05]  /*1b00*/  FFMA R19, R24, -2, R19 ;  /* 0xc000000018137823 */ /* 0x002fca0000000013 */
[----:B------:R-:W-:Y:S02]  /*1b10*/  FSEL R19, R19, 1, !P1 ;  /* 0x3f80000013137808 */ /* 0x000fe40004800000 */
[----:B------:R-:W-:Y:S02]  /*1b20*/  ISETP.NE.AND P1, PT, R18, RZ, PT ;  /* 0x000000ff1200720c */ /* 0x000fe40003f25270 */
[--C-:B------:R-:W-:Y:S01]  /*1b30*/  LOP3.LUT R19, R19, 0x80000000, R12.reuse, 0xb8, !PT ;  /* 0x8000000013137812 */ /* 0x100fe200078eb80c */
[----:B------:R-:W-:-:S05]  /*1b40*/  @!P2 FFMA R19, R12, R25, R12 ;  /* 0x000000190c13a223 */ /* 0x000fca000000000c */
[----:B------:R0:W-:Y:S05]  /*1b50*/  STG.E desc[UR4][R14.64+0x200], R19 ;  /* 0x000200130e007986 */ /* 0x0001ea000c101904 */
[----:B------:R-:W-:Y:S05]  /*1b60*/  @P1 BRA `(.L_x_28) ;  /* 0xfffffff800d01947 */ /* 0x000fea000383ffff */
.L_x_27:
[----:B------:R-:W-:Y:S05]  /*1b70*/  @!P0 EXIT ;  /* 0x000000000000894d */ /* 0x000fea0003800000 */
[----:B------:R-:W-:Y:S02]  /*1b80*/  ISETP.NE.AND P0, PT, R22, 0x1, PT ;  /* 0x000000011600780c */ /* 0x000fe40003f05270 */
[----:B------:R-:W-:-:S04]  /*1b90*/  LOP3.LUT R16, R16, 0x1, RZ, 0xc0, !PT ;  /* 0x0000000110107812 */ /* 0x000fc800078ec0ff */
[----:B------:R-:W-:-:S07]  /*1ba0*/  ISETP.NE.U32.AND P2, PT, R16, 0x1, PT ;  /* 0x000000011000780c */ /* 0x000fce0003f45070 */
[----:B------:R-:W-:Y:S06]  /*1bb0*/  @!P0 BRA `(.L_x_29) ;  /* 0x0000000000a08947 */ /* 0x000fec0003800000 */
[----:B------:R-:W-:-:S05]  /*1bc0*/  LEA R11, R6, R7, 0x7 ;  /* 0x00000007060b7211 */ /* 0x000fca00078e38ff */
[----:B------:R-:W-:-:S05]  /*1bd0*/  IMAD.WIDE R8, R11, 0x4, R4 ;  /* 0x000000040b087825 */ /* 0x000fca00078e0204 */
[----:B------:R-:W2:Y:S01]  /*1be0*/  LDG.E R13, desc[UR4][R8.64] ;  /* 0x00000004080d7981 */ /* 0x000ea2000c1e1900 */
[----:B------:R-:W-:Y:S01]  /*1bf0*/  MOV R18, 0x3c80f082 ;  /* 0x3c80f08200127802 */ /* 0x000fe20000000f00 */
[----:B------:R-:W-:Y:S02]  /*1c00*/  HFMA2 R12, -RZ, RZ, 1.875, 0 ;  /* 0x3f800000ff0c7431 */ /* 0x000fe400000001ff */
[C---:B--2---:R-:W-:Y:S01]  /*1c10*/  FMUL R0, |R13|.reuse, 2.8853900432586669922 ;  /* 0x4038aa3b0d007820 */ /* 0x044fe20000400200 */
[C---:B------:R-:W-:Y:S01]  /*1c20*/  FMUL R17, R13.reuse, R13 ;  /* 0x0000000d0d117220 */ /* 0x040fe20000400000 */
[C---:B------:R-:W-:Y:S02]  /*1c30*/  FSETP.GE.AND P1, PT, |R13|.reuse, 0.60000002384185791016, PT ;  /* 0x3f19999a0d00780b */ /* 0x040fe40003f26200 */
[----:B------:R-:W-:Y:S01]  /*1c40*/  FSETP.GE.AND P0, PT, |R13|, 9.010913848876953125, PT ;  /* 0x41102cb40d00780b */ /* 0x000fe20003f06200 */
[C---:B0-----:R-:W-:Y:S01]  /*1c50*/  FFMA R14, R17.reuse, R18, -0.052303962409496307373 ;  /* 0xbd563cae110e7423 */ /* 0x041fe20000000012 */
[----:B------:R-:W0:Y:S03]  /*1c60*/  MUFU.EX2 R0, R0 ;  /* 0x0000000000007308 */ /* 0x000e260000000800 */
[----:B------:R-:W-:Y:S01]  /*1c70*/  FFMA R16, R17, R14, 0.1331529766321182251 ;  /* 0x3e08594111107423 */ /* 0x000fe2000000000e */
[----:B0-----:R-:W-:-:S03]  /*1c80*/  FADD R10, R0, 1 ;  /* 0x3f800000000a7421 */ /* 0x001fc60000000000 */
[C---:B------:R-:W-:Y:S01]  /*1c90*/  FFMA R0, R17.reuse, R16, -0.33332768082618713379 ;  /* 0xbeaaa9ed11007423 */ /* 0x040fe20000000010 */
[----:B------:R0:W1:Y:S03]  /*1ca0*/  MUFU.RCP R15, R10 ;  /* 0x0000000a000f7308 */ /* 0x0000660000001000 */
[----:B------:R-:W-:Y:S01]  /*1cb0*/  FFMA R0, R17, R0, RZ ;  /* 0x0000000011007223 */ /* 0x000fe200000000ff */
[----:B0-----:R-:W-:-:S04]  /*1cc0*/  IMAD.WIDE R10, R11, 0x4, R2 ;  /* 0x000000040b0a7825 */ /* 0x001fc800078e0202 */
[----:B-1----:R-:W-:-:S05]  /*1cd0*/  FFMA R15, R15, -2, R12 ;  /* 0xc00000000f0f7823 */ /* 0x002fca000000000c */
[----:B------:R-:W-:-:S04]  /*1ce0*/  FSEL R14, R15, 1, !P0 ;  /* 0x3f8000000f0e7808 */ /* 0x000fc80004000000 */
[--C-:B------:R-:W-:Y:S01]  /*1cf0*/  LOP3.LUT R15, R14, 0x80000000, R13.reuse, 0xb8, !PT ;  /* 0x800000000e0f7812 */ /* 0x100fe200078eb80d */
[----:B------:R-:W-:-:S05]  /*1d00*/  @!P1 FFMA R15, R13, R0, R13 ;  /* 0x000000000d0f9223 */ /* 0x000fca000000000d */
[----:B------:R1:W-:Y:S04]  /*1d10*/  STG.E desc[UR4][R10.64], R15 ;  /* 0x0000000f0a007986 */ /* 0x0003e8000c101904 */
[----:B------:R-:W2:Y:S01]  /*1d20*/  LDG.E R8, desc[UR4][R8.64+0x200] ;  /* 0x0002000408087981 */ /* 0x000ea2000c1e1900 */
[----:B------:R-:W-:Y:S01]  /*1d30*/  IADD3 R6, PT, PT, R6, 0x2, RZ ;  /* 0x0000000206067810 */ /* 0x000fe20007ffe0ff */
[C---:B--2---:R-:W-:Y:S01]  /*1d40*/  FMUL R13, |R8|.reuse, 2.8853900432586669922 ;  /* 0x4038aa3b080d7820 */ /* 0x044fe20000400200 */
[C---:B------:R-:W-:Y:S01]  /*1d50*/  FMUL R19, R8.reuse, R8 ;  /* 0x0000000808137220 */ /* 0x040fe20000400000 */
[C---:B------:R-:W-:Y:S02]  /*1d60*/  FSETP.GE.AND P1, PT, |R8|.reuse, 0.60000002384185791016, PT ;  /* 0x3f19999a0800780b */ /* 0x040fe40003f26200 */
[----:B------:R-:W-:Y:S01]  /*1d70*/  FSETP.GE.AND P0, PT, |R8|, 9.010913848876953125, PT ;  /* 0x41102cb40800780b */ /* 0x000fe20003f06200 */
[C---:B------:R-:W-:Y:S01]  /*1d80*/  FFMA R0, R19.reuse, R18, -0.052303962409496307373 ;  /* 0xbd563cae13007423 */ /* 0x040fe20000000012 */
[----:B------:R-:W0:Y:S03]  /*1d90*/  MUFU.EX2 R13, R13 ;  /* 0x0000000d000d7308 */ /* 0x000e260000000800 */
[----:B------:R-:W-:-:S04]  /*1da0*/  FFMA R0, R19, R0, 0.1331529766321182251 ;  /* 0x3e08594113007423 */ /* 0x000fc80000000000 */
[----:B------:R-:W-:-:S04]  /*1db0*/  FFMA R0, R19, R0, -0.33332768082618713379 ;  /* 0xbeaaa9ed13007423 */ /* 0x000fc80000000000 */
[----:B------:R-:W-:Y:S01]  /*1dc0*/  FFMA R19, R19, R0, RZ ;  /* 0x0000000013137223 */ /* 0x000fe200000000ff */
[----:B0-----:R-:W-:-:S04]  /*1dd0*/  FADD R14, R13, 1 ;  /* 0x3f8000000d0e7421 */ /* 0x001fc80000000000 */
[----:B------:R-:W0:Y:S02]  /*1de0*/  MUFU.RCP R17, R14 ;  /* 0x0000000e00117308 */ /* 0x000e240000001000 */
[----:B0-----:R-:W-:-:S05]  /*1df0*/  FFMA R17, R17, -2, R12 ;  /* 0xc000000011117823 */ /* 0x001fca000000000c */
[----:B------:R-:W-:-:S04]  /*1e00*/  FSEL R17, R17, 1, !P0 ;  /* 0x3f80000011117808 */ /* 0x000fc80004000000 */
[--C-:B------:R-:W-:Y:S01]  /*1e10*/  LOP3.LUT R17, R17, 0x80000000, R8.reuse, 0xb8, !PT ;  /* 0x8000000011117812 */ /* 0x100fe200078eb808 */
[----:B------:R-:W-:-:S05]  /*1e20*/  @!P1 FFMA R17, R8, R19, R8 ;  /* 0x0000001308119223 */ /* 0x000fca0000000008 */
[----:B------:R1:W-:Y:S02]  /*1e30*/  STG.E desc[UR4][R10.64+0x200], R17 ;  /* 0x000200110a007986 */ /* 0x0003e4000c101904 */
.L_x_29:
[----:B------:R-:W-:Y:S05]  /*1e40*/  @P2 EXIT ;  /* 0x000000000000294d */ /* 0x000fea0003800000 */
[----:B------:R-:W-:-:S05]  /*1e50*/  LEA R7, R6, R7, 0x7 ;  /* 0x0000000706077211 */ /* 0x000fca00078e38ff */
[----:B------:R-:W-:-:S06]  /*1e60*/  IMAD.WIDE R4, R7, 0x4, R4 ;  /* 0x0000000407047825 */ /* 0x000fcc00078e0204 */
[----:B------:R-:W2:Y:S01]  /*1e70*/  LDG.E R4, desc[UR4][R4.64] ;  /* 0x0000000404047981 */ /* 0x000ea2000c1e1900 */
[----:B-1----:R-:W-:Y:S01]  /*1e80*/  MOV R10, 0x3c80f082 ;  /* 0x3c80f082000a7802 */ /* 0x002fe20000000f00 */
[----:B------:R-:W-:Y:S02]  /*1e90*/  HFMA2 R11, -RZ, RZ, 1.875, 0 ;  /* 0x3f800000ff0b7431 */ /* 0x000fe400000001ff */
[----:B------:R-:W-:-:S04]  /*1ea0*/  IMAD.WIDE R2, R7, 0x4, R2 ;  /* 0x0000000407027825 */ /* 0x000fc800078e0202 */
[C---:B--2---:R-:W-:Y:S01]  /*1eb0*/  FMUL R0, |R4|.reuse, 2.8853900432586669922 ;  /* 0x4038aa3b04007820 */ /* 0x044fe20000400200 */
[C---:B------:R-:W-:Y:S01]  /*1ec0*/  FMUL R9, R4.reuse, R4 ;  /* 0x0000000404097220 */ /* 0x040fe20000400000 */
[C---:B------:R-:W-:Y:S02]  /*1ed0*/  FSETP.GE.AND P1, PT, |R4|.reuse, 0.60000002384185791016, PT ;  /* 0x3f19999a0400780b */ /* 0x040fe40003f26200 */
[----:B------:R-:W-:Y:S01]  /*1ee0*/  FSETP.GE.AND P0, PT, |R4|, 9.010913848876953125, PT ;  /* 0x41102cb40400780b */ /* 0x000fe20003f06200 */
[C---:B------:R-:W-:Y:S01]  /*1ef0*/  FFMA R10, R9.reuse, R10, -0.052303962409496307373 ;  /* 0xbd563cae090a7423 */ /* 0x040fe2000000000a */
[----:B------:R-:W1:Y:S03]  /*1f00*/  MUFU.EX2 R0, R0 ;  /* 0x0000000000007308 */ /* 0x000e660000000800 */
[----:B------:R-:W-:Y:S01]  /*1f10*/  FFMA R10, R9, R10, 0.1331529766321182251 ;  /* 0x3e085941090a7423 */ /* 0x000fe2000000000a */
[----:B-1----:R-:W-:-:S03]  /*1f20*/  FADD R6, R0, 1 ;  /* 0x3f80000000067421 */ /* 0x002fc60000000000 */
[----:B------:R-:W-:-:S04]  /*1f30*/  FFMA R0, R9, R10, -0.33332768082618713379 ;  /* 0xbeaaa9ed09007423 */ /* 0x000fc8000000000a */
[----:B------:R-:W-:Y:S01]  /*1f40*/  FFMA R9, R9, R0, RZ ;  /* 0x0000000009097223 */ /* 0x000fe200000000ff */
[----:B------:R-:W1:Y:S02]  /*1f50*/  MUFU.RCP R6, R6 ;  /* 0x0000000600067308 */ /* 0x000e640000001000 */
[----:B-1----:R-:W-:-:S05]  /*1f60*/  FFMA R8, R6, -2, R11 ;  /* 0xc000000006087823 */ /* 0x002fca000000000b */
[----:B------:R-:W-:-:S04]  /*1f70*/  FSEL R5, R8, 1, !P0 ;  /* 0x3f80000008057808 */ /* 0x000fc80004000000 */
[--C-:B------:R-:W-:Y:S01]  /*1f80*/  LOP3.LUT R5, R5, 0x80000000, R4.reuse, 0xb8, !PT ;  /* 0x8000000005057812 */ /* 0x100fe200078eb804 */
[----:B------:R-:W-:-:S05]  /*1f90*/  @!P1 FFMA R5, R4, R9, R4 ;  /* 0x0000000904059223 */ /* 0x000fca0000000004 */
[----:B------:R-:W-:Y:S01]  /*1fa0*/  STG.E desc[UR4][R2.64], R5 ;  /* 0x0000000502007986 */ /* 0x000fe2000c101904 */
[----:B------:R-:W-:Y:S05]  /*1fb0*/  EXIT ;  /* 0x000000000000794d */ /* 0x000fea0003800000 */
.L_x_30:
[----:B------:R-:W-:-:S00]  /*1fc0*/  BRA `(.L_x_30) ;  /* 0xfffffffc00fc7947 */ /* 0x000fc0000383ffff */
[----:B------:R-:W-:-:S00]  /*1fd0*/  NOP ;  /* 0x0000000000007918 */ /* 0x000fc00000000000 */
        /* <DEDUP_REMOVED lines=10> */
.L_x_55:


//--------------------- .text._ZN3cub18CUB_300001_SM_10006detail9transform16transform_kernelINS2_10policy_hubILb1EN4cuda3std3__45tupleIJN6thrust24THRUST_300001_SM_1000_NS10device_ptrIfEEEEEE10policy1000EiN6cuBERT12tanh_functorESC_JPfEEEvT0_iT1_T2_DpNS2_10kernel_argIT3_EE --------------------------
	.section	.text._ZN3cub18CUB_300001_SM_10006detail9transform16transform_kernelINS2_10policy_hubILb1EN4cuda3std3__45tupleIJN6thrust24THRUST_300001_SM_1000_NS10device_ptrIfEEEEEE10policy1000EiN6cuBERT12tanh_functorESC_JPfEEEvT0_iT1_T2_DpNS2_10kernel_argIT3_EE,"ax",@progbits
	.align	128
        .global         _ZN3cub18CUB_300001_SM_10006detail9transform16transform_kernelINS2_10policy_hubILb1EN4cuda3std3__45tupleIJN6thrust24THRUST_300001_SM_1000_NS10device_ptrIfEEEEEE10policy1000EiN6cuBERT12tanh_functorESC_JPfEEEvT0_iT1_T2_DpNS2_10kernel_argIT3_EE
        .type           _ZN3cub18CUB_300001_SM_10006detail9transform16transform_kernelINS2_10policy_hubILb1EN4cuda3std3__45tupleIJN6thrust24THRUST_300001_SM_1000_NS10device_ptrIfEEEEEE10policy1000EiN6cuBERT12tanh_functorESC_JPfEEEvT0_iT1_T2_DpNS2_10kernel_argIT3_EE,@function
        .size           _ZN3cub18CUB_300001_SM_10006detail9transform16transform_kernelINS2_10policy_hubILb1EN4cuda3std3__45tupleIJN6thrust24THRUST_300001_SM_1000_NS10device_ptrIfEEEEEE10policy1000EiN6cuBERT12tanh_functorESC_JPfEEEvT0_iT1_T2_DpNS2_10kernel_argIT3_EE,(.L_x_56 - _ZN3cub18CUB_300001_SM_10006detail9transform16transform_kernelINS2_10policy_hubILb1EN4cuda3std3__45tupleIJN6thrust24THRUST_300001_SM_1000_NS10device_ptrIfEEEEEE10policy1000EiN6cuBERT12tanh_functorESC_JPfEEEvT0_iT1_T2_DpNS2_10kernel_argIT3_EE)
        .other          _ZN3cub18CUB_300001_SM_10006detail9transform16transform_kernelINS2_10policy_hubILb1EN4cuda3std3__45tupleIJN6thrust24THRUST_300001_SM_1000_NS10device_ptrIfEEEEEE10policy1000EiN6cuBERT12tanh_functorESC_JPfEEEvT0_iT1_T2_DpNS2_10kernel_argIT3_EE,@"STO_CUDA_ENTRY STV_DEFAULT"
_ZN3cub18CUB_300001_SM_10006detail9transform16transform_kernelINS2_10policy_hubILb1EN4cuda3std3__45tupleIJN6thrust24THRUST_300001_SM_1000_NS10device_ptrIfEEEEEE10policy1000EiN6cuBERT12tanh_functorESC_JPfEEEvT0_iT1_T2_DpNS2_10kernel_argIT3_EE:
.text._ZN3cub18CUB_300001_SM_10006detail9transform16transform_kernelINS2_10policy_hubILb1EN4cuda3std3__45tupleIJN6thrust24THRUST_300001_SM_1000_NS10device_ptrIfEEEEEE10policy1000EiN6cuBERT12tanh_functorESC_JPfEEEvT0_iT1_T2_DpNS2_10kernel_argIT3_EE:
[----:B------:R-:W-:Y:S08]  /*0000*/  LDC R1, c[0x0][0x37c] ;  /* 0x0000df00ff017b82 */ /* 0x000ff00000000800 */
[----:B------:R-:W0:Y:S01]  /*0010*/  LDC.64 R8, c[0x0][0x380] ;  /* 0x0000e000ff087b82 */ /* 0x000e220000000a00 */
[----:B------:R-:W1:Y:S01]  /*0020*/  S2R R6, SR_TID.X ;  /* 0x0000000000067919 */ /* 0x000e620000002100 */
[----:B------:R-:W-:Y:S06]  /*0030*/  BSSY.RECONVERGENT B0, `(.L_x_31) ;  /* 0x0000017000007945 */ /* 0x000fec0003800200 */
[----:B------:R-:W2:Y:S08]  /*0040*/  S2UR UR4, SR_CTAID.X ;  /* 0x00000000000479c3 */ /* 0x000eb00000002500 */
[----:B------:R-:W3:Y:S01]  /*0050*/  LDC.64 R4, c[0x0][0x398] ;  /* 0x0000e600ff047b82 */ /* 0x000ee20000000a00 */
[----:B0-----:R-:W-:-:S07]  /*0060*/  SHF.L.U32 R0, R9, 0x7, RZ ;  /* 0x0000000709007819 */ /* 0x001fce00000006ff */
[----:B------:R-:W0:Y:S01]  /*0070*/  LDC.64 R2, c[0x0][0x390] ;  /* 0x0000e400ff027b82 */ /* 0x000e220000000a00 */
[----:B--2---:R-:W-:Y:S01]  /*0080*/  IMAD R11, R0, UR4, RZ ;  /* 0x00000004000b7c24 */ /* 0x004fe2000f8e02ff */
[----:B-1----:R-:W-:Y:S01]  /*0090*/  SHF.L.U32 R15, R6, 0x7, RZ ;  /* 0x00000007060f7819 */ /* 0x002fe200000006ff */
[----:B------:R-:W1:Y:S03]  /*00a0*/  LDCU.64 UR4, c[0x0][0x358] ;  /* 0x00006b00ff0477ac */ /* 0x000e660008000a00 */
[----:B------:R-:W-:-:S04]  /*00b0*/  IADD3 R13, PT, PT, -R11, R8, RZ ;  /* 0x000000080b0d7210 */ /* 0x000fc80007ffe1ff */
[CC--:B------:R-:W-:Y:S02]  /*00c0*/  VIMNMX R7, PT, PT, R0.reuse, R13.reuse, PT ;  /* 0x0000000d00077248 */ /* 0x0c0fe40003fe0100 */
[----:B------:R-:W-:Y:S02]  /*00d0*/  ISETP.GT.AND P1, PT, R0, R13, PT ;  /* 0x0000000d0000720c */ /* 0x000fe40003f24270 */
[----:B------:R-:W-:-:S04]  /*00e0*/  SHF.L.U32 R8, R7, 0x2, RZ ;  /* 0x0000000207087819 */ /* 0x000fc800000006ff */
[----:B------:R-:W-:-:S13]  /*00f0*/  ISETP.GE.AND P0, PT, R15, R8, PT ;  /* 0x000000080f00720c */ /* 0x000fda0003f06270 */
[----:B-1-3--:R-:W-:Y:S05]  /*0100*/  @P0 BRA `(.L_x_32) ;  /* 0x0000000000240947 */ /* 0x00afea0003800000 */
[----:B------:R-:W1:Y:S02]  /*0110*/  LDC.64 R12, c[0x0][0x398] ;  /* 0x0000e600ff0c7b82 */ /* 0x000e640000000a00 */
[----:B-1----:R-:W-:-:S04]  /*0120*/  IMAD.WIDE.U32 R12, R6, 0x80, R12 ;  /* 0x00000080060c7825 */ /* 0x002fc800078e000c */
[----:B------:R-:W-:-:S07]  /*0130*/  IMAD.WIDE R12, R11, 0x4, R12 ;  /* 0x000000040b0c7825 */ /* 0x000fce00078e020c */
.L_x_33:
[----:B------:R-:W-:Y:S01]  /*0140*/  IADD3 R15, PT, PT, R15, 0x4000, RZ ;  /* 0x000040000f0f7810 */ /* 0x000fe20007ffe0ff */
[----:B------:R1:W-:Y:S03]  /*0150*/  CCTL.E.PF2 [R12] ;  /* 0x000000000c00798f */ /* 0x0003e60000800100 */
[----:B------:R-:W-:Y:S02]  /*0160*/  ISETP.GE.AND P0, PT, R15, R8, PT ;  /* 0x000000080f00720c */ /* 0x000fe40003f06270 */
[----:B-1----:R-:W-:-:S04]  /*0170*/  IADD3 R12, P2, PT, R12, 0x4000, RZ ;  /* 0x000040000c0c7810 */ /* 0x002fc80007f5e0ff */
[----:B------:R-:W-:-:S07]  /*0180*/  IADD3.X R13, PT, PT, RZ, R13, RZ, P2, !PT ;  /* 0x0000000dff0d7210 */ /* 0x000fce00017fe4ff */
[----:B------:R-:W-:Y:S05]  /*0190*/  @!P0 BRA `(.L_x_33) ;  /* 0xfffffffc00e88947 */ /* 0x000fea000383ffff */
.L_x_32:
[----:B------:R-:W-:Y:S05]  /*01a0*/  BSYNC.RECONVERGENT B0 ;  /* 0x0000000000007941 */ /* 0x000fea0003800200 */
.L_x_31:
[----:B------:R-:W-:-:S04]  /*01b0*/  IMAD.WIDE R4, R11, 0x4, R4 ;  /* 0x000000040b047825 */ /* 0x000fc800078e0204 */
[----:B0-----:R-:W-:Y:S01]  /*01c0*/  IMAD.WIDE R2, R11, 0x4, R2 ;  /* 0x000000040b027825 */ /* 0x001fe200078e0202 */
[----:B------:R-:W-:Y:S06]  /*01d0*/  @P1 BRA `(.L_x_34) ;  /* 0x0000000800901947 */ /* 0x000fec0003800000 */
[----:B------:R-:W-:-:S13]  /*01e0*/  ISETP.GE.AND P0, PT, R9, 0x1, PT ;  /* 0x000000010900780c */ /* 0x000fda0003f06270 */
[----:B------:R-:W-:Y:S05]  /*01f0*/  @!P0 EXIT ;  /* 0x000000000000894d */ /* 0x000fea0003800000 */
[C---:B------:R-:W-:Y:S01]  /*0200*/  ISETP.GE.U32.AND P1, PT, R9.reuse, 0x4, PT ;  /* 0x000000040900780c */ /* 0x040fe20003f26070 */
[----:B------:R-:W-:Y:S01]  /*0210*/  HFMA2 R7, -RZ, RZ, 0, 0 ;  /* 0x00000000ff077431 */ /* 0x000fe200000001ff */
[----:B------:R-:W-:-:S04]  /*0220*/  LOP3.LUT R21, R9, 0x3, RZ, 0xc0, !PT ;  /* 0x0000000309157812 */ /* 0x000fc800078ec0ff */
[----:B------:R-:W-:-:S07]  /*0230*/  ISETP.NE.AND P0, PT, R21, RZ, PT ;  /* 0x000000ff1500720c */ /* 0x000fce0003f05270 */
[----:B------:R-:W-:Y:S06]  /*0240*/  @!P1 BRA `(.L_x_35) ;  /* 0x00000004005c9947 */ /* 0x000fec0003800000 */
[----:B------:R-:W0:Y:S01]  /*0250*/  LDCU.128 UR8, c[0x0][0x390] ;  /* 0x00007200ff0877ac */ /* 0x000e220008000c00 */
[----:B------:R-:W-:Y:S02]  /*0260*/  MOV R12, 0x400 ;  /* 0x00000400000c7802 */ /* 0x000fe40000000f00 */
[----:B------:R-:W-:Y:S02]  /*0270*/  MOV R13, 0x0 ;  /* 0x00000000000d7802 */ /* 0x000fe40000000f00 */
[----:B------:R-:W-:Y:S02]  /*0280*/  LOP3.LUT R7, R9, 0x7ffffffc, RZ, 0xc0, !PT ;  /* 0x7ffffffc09077812 */ /* 0x000fe400078ec0ff */
[----:B------:R-:W-:Y:S01]  /*0290*/  MOV R17, R6 ;  /* 0x0000000600117202 */ /* 0x000fe20000000f00 */
[----:B------:R-:W-:Y:S01]  /*02a0*/  IMAD.WIDE R12, R11, 0x4, R12 ;  /* 0x000000040b0c7825 */ /* 0x000fe200078e020c */
[----:B------:R-:W-:Y:S02]  /*02b0*/  IADD3 R16, PT, PT, -R7, RZ, RZ ;  /* 0x000000ff07107210 */ /* 0x000fe40007ffe1ff */
[----:B0-----:R-:W-:-:S02]  /*02c0*/  IADD3 R10, P1, PT, R12, UR10, RZ ;  /* 0x0000000a0c0a7c10 */ /* 0x001fc4000ff3e0ff */
[----:B------:R-:W-:Y:S02]  /*02d0*/  IADD3 R8, P2, PT, R12, UR8, RZ ;  /* 0x000000080c087c10 */ /* 0x000fe4000ff5e0ff */
[C---:B------:R-:W-:Y:S02]  /*02e0*/  IADD3.X R11, PT, PT, R13.reuse, UR11, RZ, P1, !PT ;  /* 0x0000000b0d0b7c10 */ /* 0x040fe40008ffe4ff */
[----:B------:R-:W-:-:S09]  /*02f0*/  IADD3.X R9, PT, PT, R13, UR9, RZ, P2, !PT ;  /* 0x000000090d097c10 */ /* 0x000fd200097fe4ff */
.L_x_36:
        /* <DEDUP_REMOVED lines=13> */
[----:B------:R-:W0:Y:S03]  /*03d0*/  MUFU.RCP R15, R14 ;  /* 0x0000000e000f7308 */ /* 0x000e260000001000 */
[----:B------:R-:W-:Y:S01]  /*03e0*/  FFMA R25, R22, R0, RZ ;  /* 0x0000000016197223 */ /* 0x000fe200000000ff */
[----:B0-----:R-:W-:-:S05]  /*03f0*/  FFMA R15, R15, -2, R18 ;  /* 0xc00000000f0f7823 */ /* 0x001fca0000000012 */
[----:B------:R-:W-:-:S04]  /*0400*/  FSEL R15, R15, 1, !P1 ;  /* 0x3f8000000f0f7808 */ /* 0x000fc80004800000 */
[----:B------:R-:W-:Y:S01]  /*0410*/  LOP3.LUT R23, R15, 0x80000000, R20, 0xb8, !PT ;  /* 0x800000000f177812 */ /* 0x000fe200078eb814 */
[----:B------:R-:W-:-:S04]  /*0420*/  IMAD.WIDE R14, R17, 0x4, R8 ;  /* 0x00000004110e7825 */ /* 0x000fc800078e0208 */
[----:B------:R-:W-:-:S05]  /*0430*/  @!P2 FFMA R23, R20, R25, R20 ;  /* 0x000000191417a223 */ /* 0x000fca0000000014 */
[----:B------:R0:W-:Y:S04]  /*0440*/  STG.E desc[UR4][R14.64+-0x400], R23 ;  /* 0xfffc00170e007986 */ /* 0x0001e8000c101904 */
[----:B------:R-:W2:Y:S02]  /*0450*/  LDG.E R20, desc[UR4][R12.64+-0x200] ;  /* 0xfffe00040c147981 */ /* 0x000ea4000c1e1900 */
[C---:B--2---:R-:W-:Y:S01]  /*0460*/  FMUL R22, |R20|.reuse, 2.8853900432586669922 ;  /* 0x4038aa3b14167820 */ /* 0x044fe20000400200 */
[C---:B------:R-:W-:Y:S01]  /*0470*/  FMUL R26, R20.reuse, R20 ;  /* 0x00000014141a7220 */ /* 0x040fe20000400000 */
[C---:B------:R-:W-:Y:S02]  /*0480*/  FSETP.GE.AND P2, PT, |R20|.reuse, 0.60000002384185791016, PT ;  /* 0x3f19999a1400780b */ /* 0x040fe40003f46200 */
[----:B------:R-:W-:Y:S01]  /*0490*/  FSETP.GE.AND P1, PT, |R20|, 9.010913848876953125, PT ;  /* 0x41102cb41400780b */ /* 0x000fe20003f26200 */
[C---:B------:R-:W-:Y:S01]  /*04a0*/  FFMA R27, R26.reuse, R19, -0.052303962409496307373 ;  /* 0xbd563cae1a1b7423 */ /* 0x040fe20000000013 */
[----:B------:R-:W1:Y:S03]  /*04b0*/  MUFU.EX2 R22, R22 ;  /* 0x0000001600167308 */ /* 0x000e660000000800 */
[----:B------:R-:W-:-:S04]  /*04c0*/  FFMA R27, R26, R27, 0.1331529766321182251 ;  /* 0x3e0859411a1b7423 */ /* 0x000fc8000000001b */
[----:B------:R-:W-:-:S04]  /*04d0*/  FFMA R0, R26, R27, -0.33332768082618713379 ;  /* 0xbeaaa9ed1a007423 */ /* 0x000fc8000000001b */
[----:B0-----:R-:W-:Y:S01]  /*04e0*/  FFMA R23, R26, R0, RZ ;  /* 0x000000001a177223 */ /* 0x001fe200000000ff */
[----:B-1----:R-:W-:-:S04]  /*04f0*/  FADD R24, R22, 1 ;  /* 0x3f80000016187421 */ /* 0x002fc80000000000 */
[----:B------:R-:W0:Y:S02]  /*0500*/  MUFU.RCP R25, R24 ;  /* 0x0000001800197308 */ /* 0x000e240000001000 */
[----:B0-----:R-:W-:-:S05]  /*0510*/  FFMA R25, R25, -2, R18 ;  /* 0xc000000019197823 */ /* 0x001fca0000000012 */
[----:B------:R-:W-:-:S04]  /*0520*/  FSEL R25, R25, 1, !P1 ;  /* 0x3f80000019197808 */ /* 0x000fc80004800000 */
        /* <DEDUP_REMOVED lines=11> */
[----:B-1----:R-:W-:-:S06]  /*05e0*/  FADD R23, R22, 1 ;  /* 0x3f80000016177421 */ /* 0x002fcc0000000000 */
[----:B------:R-:W1:Y:S02]  /*05f0*/  MUFU.RCP R23, R23 ;  /* 0x0000001700177308 */ /* 0x000e640000001000 */
[----:B-1----:R-:W-:-:S05]  /*0600*/  FFMA R0, R23, -2, R18 ;  /* 0xc000000017007823 */ /* 0x002fca0000000012 */
[----:B0-----:R-:W-:Y:S01]  /*0610*/  FSEL R25, R0, 1, !P1 ;  /* 0x3f80000000197808 */ /* 0x001fe20004800000 */
[----:B------:R-:W-:-:S03]  /*0620*/  FFMA R0, R24, R27, -0.33332768082618713379 ;  /* 0xbeaaa9ed18007423 */ /* 0x000fc6000000001b */
[----:B------:R-:W-:Y:S01]  /*0630*/  LOP3.LUT R25, R25, 0x80000000, R20, 0xb8, !PT ;  /* 0x8000000019197812 */ /* 0x000fe200078eb814 */
        /* <DEDUP_REMOVED lines=15> */
[----:B-1----:R-:W-:-:S04]  /*0730*/  FADD R22, R20, 1 ;  /* 0x3f80000014167421 */ /* 0x002fc80000000000 */
        /* <DEDUP_REMOVED lines=8> */
.L_x_35:
[----:B------:R-:W-:Y:S05]  /*07c0*/  @!P0 EXIT ;  /* 0x000000000000894d */ /* 0x000fea0003800000 */
[----:B------:R-:W1:Y:S01]  /*07d0*/  LDC R0, c[0x0][0x384] ;  /* 0x0000e100ff007b82 */ /* 0x000e620000000800 */
[----:B------:R-:W-:Y:S02]  /*07e0*/  ISETP.NE.AND P0, PT, R21, 0x1, PT ;  /* 0x000000011500780c */ /* 0x000fe40003f05270 */
[----:B-1----:R-:W-:-:S04]  /*07f0*/  LOP3.LUT R0, R0, 0x1, RZ, 0xc0, !PT ;  /* 0x0000000100007812 */ /* 0x002fc800078ec0ff */
        /* <DEDUP_REMOVED lines=42> */
.L_x_37:
        /* <DEDUP_REMOVED lines=24> */
.L_x_34:
[----:B------:R-:W-:-:S13]  /*0c20*/  ISETP.GE.AND P0, PT, R9, 0x1, PT ;  /* 0x000000010900780c */ /* 0x000fda0003f06270 */
[----:B------:R-:W-:Y:S05]  /*0c30*/  @!P0 EXIT ;  /* 0x000000000000894d */ /* 0x000fea0003800000 */
[C---:B------:R-:W-:Y:S02]  /*0c40*/  ISETP.GE.U32.AND P0, PT, R9.reuse, 0x4, PT ;  /* 0x000000040900780c */ /* 0x040fe40003f06070 */
[----:B------:R-:W-:Y:S02]  /*0c50*/  LOP3.LUT R12, R9, 0x3, RZ, 0xc0, !PT ;  /* 0x00000003090c7812 */ /* 0x000fe400078ec0ff */
[----:B------:R-:W-:-:S09]  /*0c60*/  MOV R11, RZ ;  /* 0x000000ff000b7202 */ /* 0x000fd20000000f00 */
[----:B------:R-:W-:Y:S05]  /*0c70*/  @!P0 BRA `(.L_x_38) ;  /* 0x0000000400b48947 */ /* 0x000fea0003800000 */
[----:B------:R-:W-:Y:S01]  /*0c80*/  HFMA2 R8, -RZ, RZ, 0, 0 ;  /* 0x00000000ff087431 */ /* 0x000fe200000001ff */
[----:B------:R-:W-:-:S07]  /*0c90*/  LOP3.LUT R11, R9, 0x7ffffffc, RZ, 0xc0, !PT ;  /* 0x7ffffffc090b7812 */ /* 0x000fce00078ec0ff */
.L_x_47:
[C---:B012---:R-:W-:Y:S01]  /*0ca0*/  LEA R17, R8.reuse, R6, 0x7 ;  /* 0x0000000608117211 */ /* 0x047fe200078e38ff */
[----:B------:R-:W-:Y:S01]  /*0cb0*/  BSSY.RECONVERGENT B0, `(.L_x_39) ;  /* 0x0000020000007945 */ /* 0x000fe20003800200 */
[----:B------:R-:W-:Y:S02]  /*0cc0*/  IADD3 R8, PT, PT, R8, 0x4, RZ ;  /* 0x0000000408087810 */ /* 0x000fe40007ffe0ff */
[C---:B------:R-:W-:Y:S02]  /*0cd0*/  ISETP.GE.AND P4, PT, R17.reuse, R7, PT ;  /* 0x000000071100720c */ /* 0x040fe40003f86270 */
[C---:B---3--:R-:W-:Y:S02]  /*0ce0*/  IADD3 R15, PT, PT, R17.reuse, 0x80, RZ ;  /* 0x00000080110f7810 */ /* 0x048fe40007ffe0ff */
[C---:B------:R-:W-:Y:S02]  /*0cf0*/  IADD3 R13, PT, PT, R17.reuse, 0x100, RZ ;  /* 0x00000100110d7810 */ /* 0x040fe40007ffe0ff */
        /* <DEDUP_REMOVED lines=27> */
.L_x_40:
[----:B------:R-:W-:Y:S05]  /*0eb0*/  BSYNC.RECONVERGENT B0 ;  /* 0x0000000000007941 */ /* 0x000fea0003800200 */
.L_x_39:
[----:B------:R-:W-:Y:S04]  /*0ec0*/  BSSY.RECONVERGENT B0, `(.L_x_41) ;  /* 0x0000017000007945 */ /* 0x000fe80003800200 */
[----:B------:R-:W-:Y:S05]  /*0ed0*/  @P3 BRA `(.L_x_42) ;  /* 0x0000000000543947 */ /* 0x000fea0003800000 */
[----:B0-----:R-:W-:-:S06]  /*0ee0*/  IMAD.WIDE R16, R15, 0x4, R4 ;  /* 0x000000040f107825 */ /* 0x001fcc00078e0204 */
        /* <DEDUP_REMOVED lines=20> */
.L_x_42:
[----:B------:R-:W-:Y:S05]  /*1030*/  BSYNC.RECONVERGENT B0 ;  /* 0x0000000000007941 */ /* 0x000fea0003800200 */
.L_x_41:
[----:B------:R-:W-:Y:S04]  /*1040*/  BSSY.RECONVERGENT B0, `(.L_x_43) ;  /* 0x0000017000007945 */ /* 0x000fe80003800200 */
[----:B------:R-:W-:Y:S05]  /*1050*/  @P1 BRA `(.L_x_44) ;  /* 0x0000000000541947 */ /* 0x000fea0003800000 */
[----:B-1----:R-:W-:-:S05]  /*1060*/  IMAD.WIDE R14, R13, 0x4, R4 ;  /* 0x000000040d0e7825 */ /* 0x002fca00078e0204 */
[----:B------:R1:W2:Y:S01]  /*1070*/  LDG.E R10, desc[UR4][R14.64] ;  /* 0x000000040e0a7981 */ /* 0x0002a2000c1e1900 */
[----:B------:R-:W-:Y:S01]  /*1080*/  MOV R18, 0x3c80f082 ;  /* 0x3c80f08200127802 */ /* 0x000fe20000000f00 */
[----:B0-----:R-:W-:Y:S02]  /*1090*/  HFMA2 R17, -RZ, RZ, 1.875, 0 ;  /* 0x3f800000ff117431 */ /* 0x001fe400000001ff */
        /* <DEDUP_REMOVED lines=17> */
.L_x_44:
[----:B------:R-:W-:Y:S05]  /*11b0*/  BSYNC.RECONVERGENT B0 ;  /* 0x0000000000007941 */ /* 0x000fea0003800200 */
.L_x_43:
[----:B------:R-:W-:Y:S04]  /*11c0*/  BSSY.RECONVERGENT B0, `(.L_x_45) ;  /* 0x0000017000007945 */ /* 0x000fe80003800200 */
[----:B------:R-:W-:Y:S05]  /*11d0*/  @P2 BRA `(.L_x_46) ;  /* 0x0000000000542947 */ /* 0x000fea0003800000 */
[----:B-12---:R-:W-:-:S05]  /*11e0*/  IMAD.WIDE R14, R9, 0x4, R4 ;  /* 0x00000004090e7825 */ /* 0x006fca00078e0204 */
        /* <DEDUP_REMOVED lines=20> */
.L_x_46:
[----:B------:R-:W-:Y:S05]  /*1330*/  BSYNC.RECONVERGENT B0 ;  /* 0x0000000000007941 */ /* 0x000fea0003800200 */
.L_x_45:
[----:B------:R-:W-:Y:S05]  /*1340*/  @P0 BRA `(.L_x_47) ;  /* 0xfffffff800540947 */ /* 0x000fea000383ffff */
.L_x_38:
[----:B------:R-:W-:-:S13]  /*1350*/  ISETP.NE.AND P0, PT, R12, RZ, PT ;  /* 0x000000ff0c00720c */ /* 0x000fda0003f05270 */
[----:B------:R-:W-:Y:S05]  /*1360*/  @!P0 EXIT ;  /* 0x000000000000894d */ /* 0x000fea0003800000 */
[----:B------:R-:W-:-:S13]  /*1370*/  ISETP.NE.AND P0, PT, R12, 0x1, PT ;  /* 0x000000010c00780c */ /* 0x000fda0003f05270 */
[----:B------:R-:W-:Y:S05]  /*1380*/  @!P0 BRA `(.L_x_48) ;  /* 0x0000000000d48947 */ /* 0x000fea0003800000 */
[----:B0-----:R-:W-:Y:S01]  /*1390*/  LEA R19, R11, R6, 0x7 ;  /* 0x000000060b137211 */ /* 0x001fe200078e38ff */
[----:B------:R-:W-:Y:S03]  /*13a0*/  BSSY.RECONVERGENT B0, `(.L_x_49) ;  /* 0x000001a000007945 */ /* 0x000fe60003800200 */
[C---:B------:R-:W-:Y:S02]  /*13b0*/  ISETP.GE.AND P0, PT, R19.reuse, R7, PT ;  /* 0x000000071300720c */ /* 0x040fe40003f06270 */
[----:B------:R-:W-:-:S04]  /*13c0*/  IADD3 R9, PT, PT, R19, 0x80, RZ ;  /* 0x0000008013097810 */ /* 0x000fc80007ffe0ff */
[----:B------:R-:W-:-:S07]  /*13d0*/  ISETP.GE.AND P2, PT, R9, R7, PT ;  /* 0x000000070900720c */ /* 0x000fce0003f46270 */
[----:B------:R-:W-:Y:S06]  /*13e0*/  @P0 BRA `(.L_x_50) ;  /* 0x0000000000540947 */ /* 0x000fec0003800000 */
[----:B---3--:R-:W-:-:S05]  /*13f0*/  IMAD.WIDE R12, R19, 0x4, R4 ;  /* 0x00000004130c7825 */ /* 0x008fca00078e0204 */
[----:B------:R-:W3:Y:S01]  /*1400*/  LDG.E R8, desc[UR4][R12.64] ;  /* 0x000000040c087981 */ /* 0x000ee2000c1e1900 */
[----:B------:R-:W-:Y:S01]  /*1410*/  MOV R16, 0x3c80f082 ;  /* 0x3c80f08200107802 */ /* 0x000fe20000000f00 */
[----:B-12---:R-:W-:Y:S02]  /*1420*/  HFMA2 R15, -RZ, RZ, 1.875, 0 ;  /* 0x3f800000ff0f7431 */ /* 0x006fe400000001ff */
[C---:B---3--:R-:W-:Y:S01]  /*1430*/  FMUL R0, |R8|.reuse, 2.8853900432586669922 ;  /* 0x4038aa3b08007820 */ /* 0x048fe20000400200 */
        /* <DEDUP_REMOVED lines=16> */
.L_x_50:
[----:B------:R-:W-:Y:S05]  /*1540*/  BSYNC.RECONVERGENT B0 ;  /* 0x0000000000007941 */ /* 0x000fea0003800200 */
.L_x_49:
[----:B------:R-:W-:Y:S04]  /*1550*/  BSSY.RECONVERGENT B0, `(.L_x_51) ;  /* 0x0000017000007945 */ /* 0x000fe80003800200 */
[----:B------:R-:W-:Y:S05]  /*1560*/  @P2 BRA `(.L_x_52) ;  /* 0x0000000000542947 */ /* 0x000fea0003800000 */
[----:B0--3--:R-:W-:-:S06]  /*1570*/  IMAD.WIDE R12, R9, 0x4, R4 ;  /* 0x00000004090c7825 */ /* 0x009fcc00078e0204 */
[----:B------:R-:W3:Y:S01]  /*1580*/  LDG.E R12, desc[UR4][R12.64] ;  /* 0x000000040c0c7981 */ /* 0x000ee2000c1e1900 */
[----:B-12---:R-:W-:Y:S01]  /*1590*/  MOV R14, 0x3c80f082 ;  /* 0x3c80f082000e7802 */ /* 0x006fe20000000f00 */
[----:B------:R-:W-:Y:S02]  /*15a0*/  HFMA2 R17, -RZ, RZ, 1.875, 0 ;  /* 0x3f800000ff117431 */ /* 0x000fe400000001ff */
        /* <DEDUP_REMOVED lines=17> */
.L_x_52:
[----:B------:R-:W-:Y:S05]  /*16c0*/  BSYNC.RECONVERGENT B0 ;  /* 0x0000000000007941 */ /* 0x000fea0003800200 */
.L_x_51:
[----:B------:R-:W-:-:S07]  /*16d0*/  IADD3 R11, PT, PT, R11, 0x2, RZ ;  /* 0x000000020b0b7810 */ /* 0x000fce0007ffe0ff */
.L_x_48:
[----:B------:R-:W5:Y:S02]  /*16e0*/  LDC R0, c[0x0][0x384] ;  /* 0x0000e100ff007b82 */ /* 0x000f640000000800 */
[----:B-----5:R-:W-:-:S04]  /*16f0*/  LOP3.LUT R0, R0, 0x1, RZ, 0xc0, !PT ;  /* 0x0000000100007812 */ /* 0x020fc800078ec0ff */
[----:B------:R-:W-:-:S13]  /*1700*/  ISETP.NE.U32.AND P0, PT, R0, 0x1, PT ;  /* 0x000000010000780c */ /* 0x000fda0003f05070 */
[----:B------:R-:W-:Y:S05]  /*1710*/  @P0 EXIT ;  /* 0x000000000000094d */ /* 0x000fea0003800000 */
[----:B------:R-:W-:-:S04]  /*1720*/  LEA R11, R11, R6, 0x7 ;  /* 0x000000060b0b7211 */ /* 0x000fc800078e38ff */
[----:B------:R-:W-:-:S13]  /*1730*/  ISETP.GE.AND P0, PT, R11, R7, PT ;  /* 0x000000070b00720c */ /* 0x000fda0003f06270 */
[----:B------:R-:W-:Y:S05]  /*1740*/  @P0 EXIT ;  /* 0x000000000000094d */ /* 0x000fea0003800000 */
[----:B------:R-:W-:-:S06]  /*1750*/  IMAD.WIDE R4, R11, 0x4, R4 ;  /* 0x000000040b047825 */ /* 0x000fcc00078e0204 */
[----:B------:R-:W5:Y:S01]  /*1760*/  LDG.E R4, desc[UR4][R4.64] ;  /* 0x0000000404047981 */ /* 0x000f62000c1e1900 */
[----:B----4-:R-:W-:Y:S01]  /*1770*/  MOV R8, 0x3c80f082 ;  /* 0x3c80f08200087802 */ /* 0x010fe20000000f00 */
[----:B------:R-:W-:Y:S02]  /*1780*/  HFMA2 R7, -RZ, RZ, 1.875, 0 ;  /* 0x3f800000ff077431 */ /* 0x000fe400000001ff */
[----:B------:R-:W-:-:S04]  /*1790*/  IMAD.WIDE R2, R11, 0x4, R2 ;  /* 0x000000040b027825 */ /* 0x000fc800078e0202 */
[C---:B-----5:R-:W-:Y:S01]  /*17a0*/  FMUL R0, |R4|.reuse, 2.8853900432586669922 ;  /* 0x4038aa3b04007820 */ /* 0x060fe20000400200 */
[C---:B------:R-:W-:Y:S01]  /*17b0*/  FMUL R9, R4.reuse, R4 ;  /* 0x0000000404097220 */ /* 0x040fe20000400000 */
[C---:B------:R-:W-:Y:S02]  /*17c0*/  FSETP.GE.AND P1, PT, |R4|.reuse, 0.60000002384185791016, PT ;  /* 0x3f19999a0400780b */ /* 0x040fe40003f26200 */
[----:B------:R-:W-:Y:S01]  /*17d0*/  FSETP.GE.AND P0, PT, |R4|, 9.010913848876953125, PT ;  /* 0x41102cb40400780b */ /* 0x000fe20003f06200 */
[C---:B------:R-:W-:Y:S01]  /*17e0*/  FFMA R8, R9.reuse, R8, -0.052303962409496307373 ;  /* 0xbd563cae09087423 */ /* 0x040fe20000000008 */
[----:B------:R-:W4:Y:S03]  /*17f0*/  MUFU.EX2 R0, R0 ;  /* 0x0000000000007308 */ /* 0x000f260000000800 */
[----:B------:R-:W-:Y:S01]  /*1800*/  FFMA R8, R9, R8, 0.1331529766321182251 ;  /* 0x3e08594109087423 */ /* 0x000fe20000000008 */
[----:B----4-:R-:W-:-:S03]  /*1810*/  FADD R6, R0, 1 ;  /* 0x3f80000000067421 */ /* 0x010fc60000000000 */
[----:B------:R-:W-:-:S04]  /*1820*/  FFMA R0, R9, R8, -0.33332768082618713379 ;  /* 0xbeaaa9ed09007423 */ /* 0x000fc80000000008 */
[----:B------:R-:W-:Y:S01]  /*1830*/  FFMA R9, R9, R0, RZ ;  /* 0x0000000009097223 */ /* 0x000fe200000000ff */
[----:B------:R-:W4:Y:S02]  /*1840*/  MUFU.RCP R6, R6 ;  /* 0x0000000600067308 */ /* 0x000f240000001000 */
[----:B----4-:R-:W-:-:S05]  /*1850*/  FFMA R7, R6, -2, R7 ;  /* 0xc000000006077823 */ /* 0x010fca0000000007 */
[----:B------:R-:W-:-:S04]  /*1860*/  FSEL R7, R7, 1, !P0 ;  /* 0x3f80000007077808 */ /* 0x000fc80004000000 */
[--C-:B------:R-:W-:Y:S01]  /*1870*/  LOP3.LUT R7, R7, 0x80000000, R4.reuse, 0xb8, !PT ;  /* 0x8000000007077812 */ /* 0x100fe200078eb804 */
[----:B------:R-:W-:-:S05]  /*1880*/  @!P1 FFMA R7, R4, R9, R4 ;  /* 0x0000000904079223 */ /* 0x000fca0000000004 */
[----:B------:R-:W-:Y:S01]  /*1890*/  STG.E desc[UR4][R2.64], R7 ;  /* 0x0000000702007986 */ /* 0x000fe2000c101904 */
[----:B------:R-:W-:Y:S05]  /*18a0*/  EXIT ;  /* 0x000000000000794d */ /* 0x000fea0003800000 */
.L_x_53:
        /* <DEDUP_REMOVED lines=13> */
.L_x_56:


//--------------------- .text._ZN3cub18CUB_300001_SM_10006detail11EmptyKernelIvEEvv --------------------------
	.section	.text._ZN3cub18CUB_300001_SM_10006detail11EmptyKernelIvEEvv,"ax",@progbits
	.align	128
        .global         _ZN3cub18CUB_300001_SM_10006detail11EmptyKernelIvEEvv
        .type           _ZN3cub18CUB_300001_SM_10006detail11EmptyKernelIvEEvv,@function
        .size           _ZN3cub18CUB_300001_SM_10006detail11EmptyKernelIvEEvv,(.L_x_57 - _ZN3cub18CUB_300001_SM_10006detail11EmptyKernelIvEEvv)
        .other          _ZN3cub18CUB_300001_SM_10006detail11EmptyKernelIvEEvv,@"STO_CUDA_ENTRY STV_DEFAULT"
_ZN3cub18CUB_300001_SM_10006detail11EmptyKernelIvEEvv:
.text._ZN3cub18CUB_300001_SM_10006detail11EmptyKernelIvEEvv:
[----:B------:R-:W-:Y:S01]  /*0000*/  LDC R1, c[0x0][0x37c] ;  /* 0x0000df00ff017b82 */ /* 0x000fe20000000800 */
[----:B------:R-:W-:Y:S05]  /*0010*/  EXIT ;  /* 0x000000000000794d */ /* 0x000fea0003800000 */
.L_x_54:
        /* <DEDUP_REMOVED lines=14> */
.L_x_57:


//--------------------- .nv.shared.reserved.0     --------------------------
	.section	.nv.shared.reserved.0,"aw",@nobits
	.weak		__nv_reservedSMEM_offset_0_alias
	.size		__nv_reservedSMEM_offset_0_alias, 0, 64
	.other		__nv_reservedSMEM_offset_0_alias,@"STO_CUDA_RESERVED_SHARED STV_DEFAULT"
__nv_reservedSMEM_offset_0_alias:
	.zero		0
	.zero		64


//--------------------- .nv.global                --------------------------
	.section	.nv.global,"aw",@nobits
.nv.global:
	.type		_ZN34_INTERNAL_595a8e5f_4_k_cu_72ea63c56thrust24THRUST_300001_SM_1000_NS3seqE,@object
	.size		_ZN34_INTERNAL_595a8e5f_4_k_cu_72ea63c56thrust24THRUST_300001_SM_1000_NS3seqE,(_ZN34_INTERNAL_595a8e5f_4_k_cu_72ea63c54cuda3std3__48in_placeE - _ZN34_INTERNAL_595a8e5f_4_k_cu_72ea63c56thrust24THRUST_300001_SM_1000_NS3seqE)
_ZN34_INTERNAL_595a8e5f_4_k_cu_72ea63c56thrust24THRUST_300001_SM_1000_NS3seqE:
	.zero		1
	.type		_ZN34_INTERNAL_595a8e5f_4_k_cu_72ea63c54cuda3std3__48in_placeE,@object
	.size		_ZN34_INTERNAL_595a8e5f_4_k_cu_72ea63c54cuda3std3__48in_placeE,(_ZN34_INTERNAL_595a8e5f_4_k_cu_72ea63c54cuda3std6ranges3__45__cpo4sizeE - _ZN34_INTERNAL_595a8e5f_4_k_cu_72ea63c54cuda3std3__48in_placeE)
_ZN34_INTERNAL_595a8e5f_4_k_cu_72ea63c54cuda3std3__48in_placeE:
	.zero		1
	.type		_ZN34_INTERNAL_595a8e5f_4_k_cu_72ea63c54cuda3std6ranges3__45__cpo4sizeE,@object
	.size		_ZN34_INTERNAL_595a8e5f_4_k_cu_72ea63c54cuda3std6ranges3__45__cpo4sizeE,(_ZN34_INTERNAL_595a8e5f_4_k_cu_72ea63c56thrust24THRUST_300001_SM_1000_NS12placeholders2_3E - _ZN34_INTERNAL_595a8e5f_4_k_cu_72ea63c54cuda3std6ranges3__45__cpo4sizeE)
_ZN34_INTERNAL_595a8e5f_4_k_cu_72ea63c54cuda3std6ranges3__45__cpo4sizeE:
	.zero		1
	.type		_ZN34_INTERNAL_595a8e5f_4_k_cu_72ea63c56thrust24THRUST_300001_SM_1000_NS12placeholders2_3E,@object
	.size		_ZN34_INTERNAL_595a8e5f_4_k_cu_72ea63c56thrust24THRUST_300001_SM_1000_NS12placeholders2_3E,(_ZN34_INTERNAL_595a8e5f_4_k_cu_72ea63c54cuda3std3__45__cpo6cbeginE - _ZN34_INTERNAL_595a8e5f_4_k_cu_72ea63c56thrust24THRUST_300001_SM_1000_NS12placeholders2_3E)
_ZN34_INTERNAL_595a8e5f_4_k_cu_72ea63c56thrust24THRUST_300001_SM_1000_NS12placeholders2_3E:
	.zero		1
	.type		_ZN34_INTERNAL_595a8e5f_4_k_cu_72ea63c54cuda3std3__45__cpo6cbeginE,@object
	.size		_ZN34_INTERNAL_595a8e5f_4_k_cu_72ea63c54cuda3std3__45__cpo6cbeginE,(_ZN34_INTERNAL_595a8e5f_4_k_cu_72ea63c54cuda3std6ranges3__45__cpo6cbeginE - _ZN34_INTERNAL_595a8e5f_4_k_cu_72ea63c54cuda3std3__45__cpo6cbeginE)
_ZN34_INTERNAL_595a8e5f_4_k_cu_72ea63c54cuda3std3__45__cpo6cbeginE:
	.zero		1
	.type		_ZN34_INTERNAL_595a8e5f_4_k_cu_72ea63c54cuda3std6ranges3__45__cpo6cbeginE,@object
	.size		_ZN34_INTERNAL_595a8e5f_4_k_cu_72ea63c54cuda3std6ranges3__45__cpo6cbeginE,(_ZN34_INTERNAL_595a8e5f_4_k_cu_72ea63c56thrust24THRUST_300001_SM_1000_NS12placeholders2_7E - _ZN34_INTERNAL_595a8e5f_4_k_cu_72ea63c54cuda3std6ranges3__45__cpo6cbeginE)
_ZN34_INTERNAL_595a8e5f_4_k_cu_72ea63c54cuda3std6ranges3__45__cpo6cbeginE:
	.zero		1
	.type		_ZN34_INTERNAL_595a8e5f_4_k_cu_72ea63c56thrust24THRUST_300001_SM_1000_NS12placeholders2_7E,@object
	.size		_ZN34_INTERNAL_595a8e5f_4_k_cu_72ea63c56thrust24THRUST_300001_SM_1000_NS12placeholders2_7E,(_ZN34_INTERNAL_595a8e5f_4_k_cu_72ea63c54cuda3std3__45__cpo7crbeginE - _ZN34_INTERNAL_595a8e5f_4_k_cu_72ea63c56thrust24THRUST_300001_SM_1000_NS12placeholders2_7E)
_ZN34_INTERNAL_595a8e5f_4_k_cu_72ea63c56thrust24THRUST_300001_SM_1000_NS12placeholders2_7E:
	.zero		1
	.type		_ZN34_INTERNAL_595a8e5f_4_k_cu_72ea63c54cuda3std3__45__cpo7crbeginE,@object
	.size		_ZN34_INTERNAL_595a8e5f_4_k_cu_72ea63c54cuda3std3__45__cpo7crbeginE,(_ZN34_INTERNAL_595a8e5f_4_k_cu_72ea63c54cuda3std6ranges3__45__cpo4nextE - _ZN34_INTERNAL_595a8e5f_4_k_cu_72ea63c54cuda3std3__45__cpo7crbeginE)
_ZN34_INTERNAL_595a8e5f_4_k_cu_72ea63c54cuda3std3__45__cpo7crbeginE:
	.zero		1
	.type		_ZN34_INTERNAL_595a8e5f_4_k_cu_72ea63c54cuda3std6ranges3__45__cpo4nextE,@object
	.size		_ZN34_INTERNAL_595a8e5f_4_k_cu_72ea63c54cuda3std6ranges3__45__cpo4nextE,(_ZN34_INTERNAL_595a8e5f_4_k_cu_72ea63c54cuda3std6ranges3__45__cpo4swapE - _ZN34_INTERNAL_595a8e5f_4_k_cu_72ea63c54cuda3std6ranges3__45__cpo4nextE)
_ZN34_INTERNAL_595a8e5f_4_k_cu_72ea63c54cuda3std6ranges3__45__cpo4nextE:
	.zero		1
	.type		_ZN34_INTERNAL_595a8e5f_4_k_cu_72ea63c54cuda3std6ranges3__45__cpo4swapE,@object
	.size		_ZN34_INTERNAL_595a8e5f_4_k_cu_72ea63c54cuda3std6ranges3__45__cpo4swapE,(_ZN34_INTERNAL_595a8e5f_4_k_cu_72ea63c56thrust24THRUST_300001_SM_1000_NS8cuda_cub10par_nosyncE - _ZN34_INTERNAL_595a8e5f_4_k_cu_72ea63c54cuda3std6ranges3__45__cpo4swapE)
_ZN34_INTERNAL_595a8e5f_4_k_cu_72ea63c54cuda3std6ranges3__45__cpo4swapE:
	.zero		1
	.type		_ZN34_INTERNAL_595a8e5f_4_k_cu_72ea63c56thrust24THRUST_300001_SM_1000_NS8cuda_cub10par_nosyncE,@object
	.size		_ZN34_INTERNAL_595a8e5f_4_k_cu_72ea63c56thrust24THRUST_300001_SM_1000_NS8cuda_cub10par_nosyncE,(_ZN34_INTERNAL_595a8e5f_4_k_cu_72ea63c56thrust24THRUST_300001_SM_1000_NS12placeholders2_9E - _ZN34_INTERNAL_595a8e5f_4_k_cu_72ea63c56thrust24THRUST_300001_SM_1000_NS8cuda_cub10par_nosyncE)
_ZN34_INTERNAL_595a8e5f_4_k_cu_72ea63c56thrust24THRUST_300001_SM_1000_NS8cuda_cub10par_nosyncE:
	.zero		1
	.type		_ZN34_INTERNAL_595a8e5f_4_k_cu_72ea63c56thrust24THRUST_300001_SM_1000_NS12placeholders2_9E,@object
	.size		_ZN34_INTERNAL_595a8e5f_4_k_cu_72ea63c56thrust24THRUST_300001_SM_1000_NS12placeholders2_9E,(_ZN34_INTERNAL_595a8e5f_4_k_cu_72ea63c54cuda3std3__436_GLOBAL__N__595a8e5f_4_k_cu_72ea63c56ignoreE - _ZN34_INTERNAL_595a8e5f_4_k_cu_72ea63c56thrust24THRUST_300001_SM_1000_NS12placeholders2_9E)
_ZN34_INTERNAL_595a8e5f_4_k_cu_72ea63c56thrust24THRUST_300001_SM_1000_NS12placeholders2_9E:
	.zero		1
	.type		_ZN34_INTERNAL_595a8e5f_4_k_cu_72ea63c54cuda3std3__436_GLOBAL__N__595a8e5f_4_k_cu_72ea63c56ignoreE,@object
	.size		_ZN34_INTERNAL_595a8e5f_4_k_cu_72ea63c54cuda3std3__436_GLOBAL__N__595a8e5f_4_k_cu_72ea63c56ignoreE,(_ZN34_INTERNAL_595a8e5f_4_k_cu_72ea63c54cuda3std6ranges3__45__cpo4dataE - _ZN34_INTERNAL_595a8e5f_4_k_cu_72ea63c54cuda3std3__436_GLOBAL__N__595a8e5f_4_k_cu_72ea63c56ignoreE)
_ZN34_INTERNAL_595a8e5f_4_k_cu_72ea63c54cuda3std3__436_GLOBAL__N__595a8e5f_4_k_cu_72ea63c56ignoreE:
	.zero		1
	.type		_ZN34_INTERNAL_595a8e5f_4_k_cu_72ea63c54cuda3std6ranges3__45__cpo4dataE,@object
	.size		_ZN34_INTERNAL_595a8e5f_4_k_cu_72ea63c54cuda3std6ranges3__45__cpo4dataE,(_ZN34_INTERNAL_595a8e5f_4_k_cu_72ea63c56thrust24THRUST_300001_SM_1000_NS12placeholders2_1E - _ZN34_INTERNAL_595a8e5f_4_k_cu_72ea63c54cuda3std6ranges3__45__cpo4dataE)
_ZN34_INTERNAL_595a8e5f_4_k_cu_72ea63c54cuda3std6ranges3__45__cpo4dataE:
	.zero		1
	.type		_ZN34_INTERNAL_595a8e5f_4_k_cu_72ea63c56thrust24THRUST_300001_SM_1000_NS12placeholders2_1E,@object
	.size		_ZN34_INTERNAL_595a8e5f_4_k_cu_72ea63c56thrust24THRUST_300001_SM_1000_NS12placeholders2_1E,(_ZN34_INTERNAL_595a8e5f_4_k_cu_72ea63c54cuda3std3__45__cpo5beginE - _ZN34_INTERNAL_595a8e5f_4_k_cu_72ea63c56thrust24THRUST_300001_SM_1000_NS12placeholders2_1E)
_ZN34_INTERNAL_595a8e5f_4_k_cu_72ea63c56thrust24THRUST_300001_SM_1000_NS12placeholders2_1E:
	.zero		1
	.type		_ZN34_INTERNAL_595a8e5f_4_k_cu_72ea63c54cuda3std3__45__cpo5beginE,@object
	.size		_ZN34_INTERNAL_595a8e5f_4_k_cu_72ea63c54cuda3std3__45__cpo5beginE,(_ZN34_INTERNAL_595a8e5f_4_k_cu_72ea63c54cuda3std6ranges3__45__cpo5beginE - _ZN34_INTERNAL_595a8e5f_4_k_cu_72ea63c54cuda3std3__45__cpo5beginE)
_ZN34_INTERNAL_595a8e5f_4_k_cu_72ea63c54cuda3std3__45__cpo5beginE:
	.zero		1
	.type		_ZN34_INTERNAL_595a8e5f_4_k_cu_72ea63c54cuda3std6ranges3__45__cpo5beginE,@object
	.size		_ZN34_INTERNAL_595a8e5f_4_k_cu_72ea63c54cuda3std6ranges3__45__cpo5beginE,(_ZN34_INTERNAL_595a8e5f_4_k_cu_72ea63c56thrust24THRUST_300001_SM_1000_NS12placeholders2_5E - _ZN34_INTERNAL_595a8e5f_4_k_cu_72ea63c54cuda3std6ranges3__45__cpo5beginE)
_ZN34_INTERNAL_595a8e5f_4_k_cu_72ea63c54cuda3std6ranges3__45__cpo5beginE:
	.zero		1
	.type		_ZN34_INTERNAL_595a8e5f_4_k_cu_72ea63c56thrust24THRUST_300001_SM_1000_NS12placeholders2_5E,@object
	.size		_ZN34_INTERNAL_595a8e5f_4_k_cu_72ea63c56thrust24THRUST_300001_SM_1000_NS12placeholders2_5E,(_ZN34_INTERNAL_595a8e5f_4_k_cu_72ea63c54cuda3std3__45__cpo6rbeginE - _ZN34_INTERNAL_595a8e5f_4_k_cu_72ea63c56thrust24THRUST_300001_SM_1000_NS12placeholders2_5E)
_ZN34_INTERNAL_595a8e5f_4_k_cu_72ea63c56thrust24THRUST_300001_SM_1000_NS12placeholders2_5E:
	.zero		1
	.type		_ZN34_INTERNAL_595a8e5f_4_k_cu_72ea63c54cuda3std3__45__cpo6rbeginE,@object
	.size		_ZN34_INTERNAL_595a8e5f_4_k_cu_72ea63c54cuda3std3__45__cpo6rbeginE,(_ZN34_INTERNAL_595a8e5f_4_k_cu_72ea63c54cuda3std6ranges3__45__cpo7advanceE - _ZN34_INTERNAL_595a8e5f_4_k_cu_72ea63c54cuda3std3__45__cpo6rbeginE)
_ZN34_INTERNAL_595a8e5f_4_k_cu_72ea63c54cuda3std3__45__cpo6rbeginE:
	.zero		1
	.type		_ZN34_INTERNAL_595a8e5f_4_k_cu_72ea63c54cuda3std6ranges3__45__cpo7advanceE,@object
	.size		_ZN34_INTERNAL_595a8e5f_4_k_cu_72ea63c54cuda3std6ranges3__45__cpo7advanceE,(_ZN34_INTERNAL_595a8e5f_4_k_cu_72ea63c54cuda3std3__47nulloptE - _ZN34_INTERNAL_595a8e5f_4_k_cu_72ea63c54cuda3std6ranges3__45__cpo7advanceE)
_ZN34_INTERNAL_595a8e5f_4_k_cu_72ea63c54cuda3std6ranges3__45__cpo7advanceE:
	.zero		1
	.type		_ZN34_INTERNAL_595a8e5f_4_k_cu_72ea63c54cuda3std3__47nulloptE,@object
	.size		_ZN34_INTERNAL_595a8e5f_4_k_cu_72ea63c54cuda3std3__47nulloptE,(_ZN34_INTERNAL_595a8e5f_4_k_cu_72ea63c54cuda3std6ranges3__45__cpo8distanceE - _ZN34_INTERNAL_595a8e5f_4_k_cu_72ea63c54cuda3std3__47nulloptE)
_ZN34_INTERNAL_595a8e5f_4_k_cu_72ea63c54cuda3std3__47nulloptE:
	.zero		1
	.type		_ZN34_INTERNAL_595a8e5f_4_k_cu_72ea63c54cuda3std6ranges3__45__cpo8distanceE,@object
	.size		_ZN34_INTERNAL_595a8e5f_4_k_cu_72ea63c54cuda3std6ranges3__45__cpo8distanceE,(_ZN34_INTERNAL_595a8e5f_4_k_cu_72ea63c56thrust24THRUST_300001_SM_1000_NS12placeholders3_10E - _ZN34_INTERNAL_595a8e5f_4_k_cu_72ea63c54cuda3std6ranges3__45__cpo8distanceE)
_ZN34_INTERNAL_595a8e5f_4_k_cu_72ea63c54cuda3std6ranges3__45__cpo8distanceE:
	.zero		1
	.type		_ZN34_INTERNAL_595a8e5f_4_k_cu_72ea63c56thrust24THRUST_300001_SM_1000_NS12placeholders3_10E,@object
	.size		_ZN34_INTERNAL_595a8e5f_4_k_cu_72ea63c56thrust24THRUST_300001_SM_1000_NS12placeholders3_10E,(_ZN34_INTERNAL_595a8e5f_4_k_cu_72ea63c54cuda3std3__419piecewise_constructE - _ZN34_INTERNAL_595a8e5f_4_k_cu_72ea63c56thrust24THRUST_300001_SM_1000_NS12placeholders3_10E)
_ZN34_INTERNAL_595a8e5f_4_k_cu_72ea63c56thrust24THRUST_300001_SM_1000_NS12placeholders3_10E:
	.zero		1
	.type		_ZN34_INTERNAL_595a8e5f_4_k_cu_72ea63c54cuda3std3__419piecewise_constructE,@object
	.size		_ZN34_INTERNAL_595a8e5f_4_k_cu_72ea63c54cuda3std3__419piecewise_constructE,(_ZN34_INTERNAL_595a8e5f_4_k_cu_72ea63c54cuda3std6ranges3__45__cpo5cdataE - _ZN34_INTERNAL_595a8e5f_4_k_cu_72ea63c54cuda3std3__419piecewise_constructE)
_ZN34_INTERNAL_595a8e5f_4_k_cu_72ea63c54cuda3std3__419piecewise_constructE:
	.zero		1
	.type		_ZN34_INTERNAL_595a8e5f_4_k_cu_72ea63c54cuda3std6ranges3__45__cpo5cdataE,@object
	.size		_ZN34_INTERNAL_595a8e5f_4_k_cu_72ea63c54cuda3std6ranges3__45__cpo5cdataE,(_ZN34_INTERNAL_595a8e5f_4_k_cu_72ea63c56thrust24THRUST_300001_SM_1000_NS12placeholders2_2E - _ZN34_INTERNAL_595a8e5f_4_k_cu_72ea63c54cuda3std6ranges3__45__cpo5cdataE)
_ZN34_INTERNAL_595a8e5f_4_k_cu_72ea63c54cuda3std6ranges3__45__cpo5cdataE:
	.zero		1
	.type		_ZN34_INTERNAL_595a8e5f_4_k_cu_72ea63c56thrust24THRUST_300001_SM_1000_NS12placeholders2_2E,@object
	.size		_ZN34_INTERNAL_595a8e5f_4_k_cu_72ea63c56thrust24THRUST_300001_SM_1000_NS12placeholders2_2E,(_ZN34_INTERNAL_595a8e5f_4_k_cu_72ea63c54cuda3std3__45__cpo3endE - _ZN34_INTERNAL_595a8e5f_4_k_cu_72ea63c56thrust24THRUST_300001_SM_1000_NS12placeholders2_2E)
_ZN34_INTERNAL_595a8e5f_4_k_cu_72ea63c56thrust24THRUST_300001_SM_1000_NS12placeholders2_2E:
	.zero		1
	.type		_ZN34_INTERNAL_595a8e5f_4_k_cu_72ea63c54cuda3std3__45__cpo3endE,@object
	.size		_ZN34_INTERNAL_595a8e5f_4_k_cu_72ea63c54cuda3std3__45__cpo3endE,(_ZN34_INTERNAL_595a8e5f_4_k_cu_72ea63c54cuda3std6ranges3__45__cpo3endE - _ZN34_INTERNAL_595a8e5f_4_k_cu_72ea63c54cuda3std3__45__cpo3endE)
_ZN34_INTERNAL_595a8e5f_4_k_cu_72ea63c54cuda3std3__45__cpo3endE:
	.zero		1
	.type		_ZN34_INTERNAL_595a8e5f_4_k_cu_72ea63c54cuda3std6ranges3__45__cpo3endE,@object
	.size		_ZN34_INTERNAL_595a8e5f_4_k_cu_72ea63c54cuda3std6ranges3__45__cpo3endE,(_ZN34_INTERNAL_595a8e5f_4_k_cu_72ea63c56thrust24THRUST_300001_SM_1000_NS12placeholders2_6E - _ZN34_INTERNAL_595a8e5f_4_k_cu_72ea63c54cuda3std6ranges3__45__cpo3endE)
_ZN34_INTERNAL_595a8e5f_4_k_cu_72ea63c54cuda3std6ranges3__45__cpo3endE:
	.zero		1
	.type		_ZN34_INTERNAL_595a8e5f_4_k_cu_72ea63c56thrust24THRUST_300001_SM_1000_NS12placeholders2_6E,@object
	.size		_ZN34_INTERNAL_595a8e5f_4_k_cu_72ea63c56thrust24THRUST_300001_SM_1000_NS12placeholders2_6E,(_ZN34_INTERNAL_595a8e5f_4_k_cu_72ea63c54cuda3std3__45__cpo4rendE - _ZN34_INTERNAL_595a8e5f_4_k_cu_72ea63c56thrust24THRUST_300001_SM_1000_NS12placeholders2_6E)
_ZN34_INTERNAL_595a8e5f_4_k_cu_72ea63c56thrust24THRUST_300001_SM_1000_NS12placeholders2_6E:
	.zero		1
	.type		_ZN34_INTERNAL_595a8e5f_4_k_cu_72ea63c54cuda3std3__45__cpo4rendE,@object
	.size		_ZN34_INTERNAL_595a8e5f_4_k_cu_72ea63c54cuda3std3__45__cpo4rendE,(_ZN34_INTERNAL_595a8e5f_4_k_cu_72ea63c54cuda3std6ranges3__45__cpo9iter_swapE - _ZN34_INTERNAL_595a8e5f_4_k_cu_72ea63c54cuda3std3__45__cpo4rendE)
_ZN34_INTERNAL_595a8e5f_4_k_cu_72ea63c54cuda3std3__45__cpo4rendE:
	.zero		1
	.type		_ZN34_INTERNAL_595a8e5f_4_k_cu_72ea63c54cuda3std6ranges3__45__cpo9iter_swapE,@object
	.size		_ZN34_INTERNAL_595a8e5f_4_k_cu_72ea63c54cuda3std6ranges3__45__cpo9iter_swapE,(_ZN34_INTERNAL_595a8e5f_4_k_cu_72ea63c54cuda3std3__48unexpectE - _ZN34_INTERNAL_595a8e5f_4_k_cu_72ea63c54cuda3std6ranges3__45__cpo9iter_swapE)
_ZN34_INTERNAL_595a8e5f_4_k_cu_72ea63c54cuda3std6ranges3__45__cpo9iter_swapE:
	.zero		1
	.type		_ZN34_INTERNAL_595a8e5f_4_k_cu_72ea63c54cuda3std3__48unexpectE,@object
	.size		_ZN34_INTERNAL_595a8e5f_4_k_cu_72ea63c54cuda3std3__48unexpectE,(_ZN34_INTERNAL_595a8e5f_4_k_cu_72ea63c56thrust24THRUST_300001_SM_1000_NS8cuda_cub3parE - _ZN34_INTERNAL_595a8e5f_4_k_cu_72ea63c54cuda3std3__48unexpectE)
_ZN34_INTERNAL_595a8e5f_4_k_cu_72ea63c54cuda3std3__48unexpectE:
	.zero		1
	.type		_ZN34_INTERNAL_595a8e5f_4_k_cu_72ea63c56thrust24THRUST_300001_SM_1000_NS8cuda_cub3parE,@object
	.size		_ZN34_INTERNAL_595a8e5f_4_k_cu_72ea63c56thrust24THRUST_300001_SM_1000_NS8cuda_cub3parE,(_ZN34_INTERNAL_595a8e5f_4_k_cu_72ea63c56thrust24THRUST_300001_SM_1000_NS12placeholders2_4E - _ZN34_INTERNAL_595a8e5f_4_k_cu_72ea63c56thrust24THRUST_300001_SM_1000_NS8cuda_cub3parE)
_ZN34_INTERNAL_595a8e5f_4_k_cu_72ea63c56thrust24THRUST_300001_SM_1000_NS8cuda_cub3parE:
	.zero		1
	.type		_ZN34_INTERNAL_595a8e5f_4_k_cu_72ea63c56thrust24THRUST_300001_SM_1000_NS12placeholders2_4E,@object
	.size		_ZN34_INTERNAL_595a8e5f_4_k_cu_72ea63c56thrust24THRUST_300001_SM_1000_NS12placeholders2_4E,(_ZN34_INTERNAL_595a8e5f_4_k_cu_72ea63c54cuda3std3__45__cpo4cendE - _ZN34_INTERNAL_595a8e5f_4_k_cu_72ea63c56thrust24THRUST_300001_SM_1000_NS12placeholders2_4E)
_ZN34_INTERNAL_595a8e5f_4_k_cu_72ea63c56thrust24THRUST_300001_SM_1000_NS12placeholders2_4E:
	.zero		1
	.type		_ZN34_INTERNAL_595a8e5f_4_k_cu_72ea63c54cuda3std3__45__cpo4cendE,@object
	.size		_ZN34_INTERNAL_595a8e5f_4_k_cu_72ea63c54cuda3std3__45__cpo4cendE,(_ZN34_INTERNAL_595a8e5f_4_k_cu_72ea63c54cuda3std6ranges3__45__cpo4cendE - _ZN34_INTERNAL_595a8e5f_4_k_cu_72ea63c54cuda3std3__45__cpo4cendE)
_ZN34_INTERNAL_595a8e5f_4_k_cu_72ea63c54cuda3std3__45__cpo4cendE:
	.zero		1
	.type		_ZN34_INTERNAL_595a8e5f_4_k_cu_72ea63c54cuda3std6ranges3__45__cpo4cendE,@object
	.size		_ZN34_INTERNAL_595a8e5f_4_k_cu_72ea63c54cuda3std6ranges3__45__cpo4cendE,(_ZN34_INTERNAL_595a8e5f_4_k_cu_72ea63c54cuda3std3__420unreachable_sentinelE - _ZN34_INTERNAL_595a8e5f_4_k_cu_72ea63c54cuda3std6ranges3__45__cpo4cendE)
_ZN34_INTERNAL_595a8e5f_4_k_cu_72ea63c54cuda3std6ranges3__45__cpo4cendE:
	.zero		1
	.type		_ZN34_INTERNAL_595a8e5f_4_k_cu_72ea63c54cuda3std3__420unreachable_sentinelE,@object
	.size		_ZN34_INTERNAL_595a8e5f_4_k_cu_72ea63c54cuda3std3__420unreachable_sentinelE,(_ZN34_INTERNAL_595a8e5f_4_k_cu_72ea63c54cuda3std6ranges3__45__cpo5ssizeE - _ZN34_INTERNAL_595a8e5f_4_k_cu_72ea63c54cuda3std3__420unreachable_sentinelE)
_ZN34_INTERNAL_595a8e5f_4_k_cu_72ea63c54cuda3std3__420unreachable_sentinelE:
	.zero		1
	.type		_ZN34_INTERNAL_595a8e5f_4_k_cu_72ea63c54cuda3std6ranges3__45__cpo5ssizeE,@object
	.size		_ZN34_INTERNAL_595a8e5f_4_k_cu_72ea63c54cuda3std6ranges3__45__cpo5ssizeE,(_ZN34_INTERNAL_595a8e5f_4_k_cu_72ea63c56thrust24THRUST_300001_SM_1000_NS12placeholders2_8E - _ZN34_INTERNAL_595a8e5f_4_k_cu_72ea63c54cuda3std6ranges3__45__cpo5ssizeE)
_ZN34_INTERNAL_595a8e5f_4_k_cu_72ea63c54cuda3std6ranges3__45__cpo5ssizeE:
	.zero		1
	.type		_ZN34_INTERNAL_595a8e5f_4_k_cu_72ea63c56thrust24THRUST_300001_SM_1000_NS12placeholders2_8E,@object
	.size		_ZN34_INTERNAL_595a8e5f_4_k_cu_72ea63c56thrust24THRUST_300001_SM_1000_NS12placeholders2_8E,(_ZN34_INTERNAL_595a8e5f_4_k_cu_72ea63c54cuda3std3__45__cpo5crendE - _ZN34_INTERNAL_595a8e5f_4_k_cu_72ea63c56thrust24THRUST_300001_SM_1000_NS12placeholders2_8E)
_ZN34_INTERNAL_595a8e5f_4_k_cu_72ea63c56thrust24THRUST_300001_SM_1000_NS12placeholders2_8E:
	.zero		1
	.type		_ZN34_INTERNAL_595a8e5f_4_k_cu_72ea63c54cuda3std3__45__cpo5crendE,@object
	.size		_ZN34_INTERNAL_595a8e5f_4_k_cu_72ea63c54cuda3std3__45__cpo5crendE,(_ZN34_INTERNAL_595a8e5f_4_k_cu_72ea63c54cuda3std6ranges3__45__cpo4prevE - _ZN34_INTERNAL_595a8e5f_4_k_cu_72ea63c54cuda3std3__45__cpo5crendE)
_ZN34_INTERNAL_595a8e5f_4_k_cu_72ea63c54cuda3std3__45__cpo5crendE:
	.zero		1
	.type		_ZN34_INTERNAL_595a8e5f_4_k_cu_72ea63c54cuda3std6ranges3__45__cpo4prevE,@object
	.size		_ZN34_INTERNAL_595a8e5f_4_k_cu_72ea63c54cuda3std6ranges3__45__cpo4prevE,(_ZN34_INTERNAL_595a8e5f_4_k_cu_72ea63c54cuda3std6ranges3__45__cpo9iter_moveE - _ZN34_INTERNAL_595a8e5f_4_k_cu_72ea63c54cuda3std6ranges3__45__cpo4prevE)
_ZN34_INTERNAL_595a8e5f_4_k_cu_72ea63c54cuda3std6ranges3__45__cpo4prevE:
	.zero		1
	.type		_ZN34_INTERNAL_595a8e5f_4_k_cu_72ea63c54cuda3std6ranges3__45__cpo9iter_moveE,@object
	.size		_ZN34_INTERNAL_595a8e5f_4_k_cu_72ea63c54cuda3std6ranges3__45__cpo9iter_moveE,(_ZN34_INTERNAL_595a8e5f_4_k_cu_72ea63c56thrust24THRUST_300001_SM_1000_NS6system6detail10sequential3seqE - _ZN34_INTERNAL_595a8e5f_4_k_cu_72ea63c54cuda3std6ranges3__45__cpo9iter_moveE)
_ZN34_INTERNAL_595a8e5f_4_k_cu_72ea63c54cuda3std6ranges3__45__cpo9iter_moveE:
	.zero		1
	.type		_ZN34_INTERNAL_595a8e5f_4_k_cu_72ea63c56thrust24THRUST_300001_SM_1000_NS6system6detail10sequential3seqE,@object
	.size		_ZN34_INTERNAL_595a8e5f_4_k_cu_72ea63c56thrust24THRUST_300001_SM_1000_NS6system6detail10sequential3seqE,(.L_31 - _ZN34_INTERNAL_595a8e5f_4_k_cu_72ea63c56thrust24THRUST_300001_SM_1000_NS6system6detail10sequential3seqE)
_ZN34_INTERNAL_595a8e5f_4_k_cu_72ea63c56thrust24THRUST_300001_SM_1000_NS6system6detail10sequential3seqE:
	.zero		1
.L_31:


//--------------------- .nv.constant0._ZN3cub18CUB_300001_SM_10006detail9transform16transform_kernelINS2_10policy_hubILb1EN4cuda3std3__45tupleIJN6thrust24THRUST_300001_SM_1000_NS10device_ptrIfEEEEEE10policy1000ElN6cuBERT12tanh_functorESC_JPfEEEvT0_iT1_T2_DpNS2_10kernel_argIT3_EE --------------------------
	.section	.nv.constant0._ZN3cub18CUB_300001_SM_10006detail9transform16transform_kernelINS2_10policy_hubILb1EN4cuda3std3__45tupleIJN6thrust24THRUST_300001_SM_1000_NS10device_ptrIfEEEEEE10policy1000ElN6cuBERT12tanh_functorESC_JPfEEEvT0_iT1_T2_DpNS2_10kernel_argIT3_EE,"a",@progbits
	.sectionflags	@""
	.align	4
.nv.constant0._ZN3cub18CUB_300001_SM_10006detail9transform16transform_kernelINS2_10policy_hubILb1EN4cuda3std3__45tupleIJN6thrust24THRUST_300001_SM_1000_NS10device_ptrIfEEEEEE10policy1000ElN6cuBERT12tanh_functorESC_JPfEEEvT0_iT1_T2_DpNS2_10kernel_argIT3_EE:
	.zero		936


//--------------------- .nv.constant0._ZN3cub18CUB_300001_SM_10006detail9transform16transform_kernelINS2_10policy_hubILb1EN4cuda3std3__45tupleIJN6thrust24THRUST_300001_SM_1000_NS10device_ptrIfEEEEEE10policy1000EiN6cuBERT12tanh_functorESC_JPfEEEvT0_iT1_T2_DpNS2_10kernel_argIT3_EE --------------------------
	.section	.nv.constant0._ZN3cub18CUB_300001_SM_10006detail9transform16transform_kernelINS2_10policy_hubILb1EN4cuda3std3__45tupleIJN6thrust24THRUST_300001_SM_1000_NS10device_ptrIfEEEEEE10policy1000EiN6cuBERT12tanh_functorESC_JPfEEEvT0_iT1_T2_DpNS2_10kernel_argIT3_EE,"a",@progbits
	.sectionflags	@""
	.align	4
.nv.constant0._ZN3cub18CUB_300001_SM_10006detail9transform16transform_kernelINS2_10policy_hubILb1EN4cuda3std3__45tupleIJN6thrust24THRUST_300001_SM_1000_NS10device_ptrIfEEEEEE10policy1000EiN6cuBERT12tanh_functorESC_JPfEEEvT0_iT1_T2_DpNS2_10kernel_argIT3_EE:
	.zero		936


//--------------------- .nv.constant0._ZN3cub18CUB_300001_SM_10006detail11EmptyKernelIvEEvv --------------------------
	.section	.nv.constant0._ZN3cub18CUB_300001_SM_10006detail11EmptyKernelIvEEvv,"a",@progbits
	.sectionflags	@""
	.align	4
.nv.constant0._ZN3cub18CUB_300001_SM_10006detail11EmptyKernelIvEEvv:
	.zero		896


//--------------------- SYMBOLS --------------------------

	.type		.nv.reservedSmem.offset0,@object
	.size		.nv.reservedSmem.offset0,0x4
